	.target	sm_100a

	.elftype	@"ET_EXEC"


//--------------------- .note.nv.tkinfo           --------------------------
	.section	.note.nv.tkinfo,"",@"SHT_NOTE"
	.sectionflags	@"SHF_NOTE_NV_TKINFO"
	.tkinfo
        /*0018*/ 	.word	0x00000002
        /*0030*/ 	.string	""
        /*0030*/ 	.string	"ptxas"
        /*0030*/ 	.string	"Cuda compilation tools, release 13.0, V13.0.88"
        /*0030*/ 	.string	"Build cuda_13.0.r13.0/compiler.36424714_0"
        /*0030*/ 	.string	"-arch sm_100a -m 64 "



//--------------------- .note.nv.cuinfo           --------------------------
	.section	.note.nv.cuinfo,"",@"SHT_NOTE"
	.sectionflags	@"SHF_NOTE_NV_CUINFO"
        /*0018*/ 	.short	0x0002
        /*001a*/ 	.short	0x0064
        /*001c*/ 	.short	0x0082
	.zero		2


//--------------------- .nv.info                  --------------------------
	.section	.nv.info,"",@"SHT_CUDA_INFO"
	.align	4


	//----- nvinfo : EIATTR_REGCOUNT
	.align		4
        /*0000*/ 	.byte	0x04, 0x2f
        /*0002*/ 	.short	(.L_19 - .L_18)
	.align		4
.L_18:
        /*0004*/ 	.word	index@(_ZN7cutlass13device_kernelINS_4gemm6kernel13GemmUniversalIN4cute5tupleIJiiiiEEENS1_10collective13CollectiveMmaINS1_35MainloopSm100TmaUmmaWarpSpecializedILi54ELi2ELi4ENS5_IJNS4_1CILi1EEESB_SB_EEEEENS5_IJNSA_ILi64EEESE_NSA_ILi32EEEEEEaNS5_IJlSB_lEEEaSH_NS4_8TiledMMAINS4_8MMA_AtomIJNS4_15SM100_MMA_S8_SSIaaiLi64ELi64ELNS4_4UMMA5MajorE0ELSM_0ELNSL_8SaturateE0EEEEEENS4_6LayoutISC_NS5_IJNSA_ILi0EEESR_SR_EEEEENS5_IJNS4_10UnderscoreESU_SU_EEEEENS4_13SM90_TMA_LOADENS4_14ComposedLayoutINS4_7SwizzleILi1ELi4ELi3EEENS4_18smem_ptr_flag_bitsILi8EEENSQ_INS5_IJNSA_ILi8EEESF_EEENS5_IJSF_SB_EEEEEEEvNS4_8identityESX_S17_vS18_EENS_8epilogue10collective18CollectiveEpilogueINS1A_23Sm100TmaWarpSpecializedILi1ELi1ELi32ELb0ELb0EEEJSG_NS5_IJNSQ_ISE_SB_EES1F_EEEaSH_aSH_NS1A_6fusion15FusionCallbacksIS1E_NS1H_17LinearCombinationIaiaiLNS_15FloatRoundStyleE2EEESG_S1G_JEEENS4_5SM1004TMEM4LOAD26SM100_TMEM_LOAD_16dp32b32xESX_NSY_INSZ_ILi2ELi4ELi3EEES12_NSQ_INS5_IJS13_SE_EEENS5_IJSE_SB_EEEEEEENS4_39AutoVectorizingCopyWithAssumedAlignmentILi128EEENS4_14SM90_TMA_STOREES1V_S1X_S1X_EEEvvEEEEvNT_6ParamsE)
        /*0008*/ 	.word	0x0000007b


	//----- nvinfo : EIATTR_FRAME_SIZE
	.align		4
.L_19:
        /*000c*/ 	.byte	0x04, 0x11
        /*000e*/ 	.short	(.L_21 - .L_20)
	.align		4
.L_20:
        /*0010*/ 	.word	index@($__internal_2_$__cuda_sm10x_tcgen05_guardrail_trap_unallocated_columns_being_dealloced)
        /*0014*/ 	.word	0x00000000


	//----- nvinfo : EIATTR_FRAME_SIZE
	.align		4
.L_21:
        /*0018*/ 	.byte	0x04, 0x11
        /*001a*/ 	.short	(.L_23 - .L_22)
	.align		4
.L_22:
        /*001c*/ 	.word	index@($__internal_1_$__cuda_sm10x_tcgen05_guardrail_trap_phase_invalid_during_alloc)
        /*0020*/ 	.word	0x00000000


	//----- nvinfo : EIATTR_FRAME_SIZE
	.align		4
.L_23:
        /*0024*/ 	.byte	0x04, 0x11
        /*0026*/ 	.short	(.L_25 - .L_24)
	.align		4
.L_24:
        /*0028*/ 	.word	index@($__internal_0_$__cuda_sm10x_tcgen05_guardrail_trap_col_being_dealloced_not_returned_by_alloc)
        /*002c*/ 	.word	0x00000000


	//----- nvinfo : EIATTR_FRAME_SIZE
	.align		4
.L_25:
        /*0030*/ 	.byte	0x04, 0x11
        /*0032*/ 	.short	(.L_27 - .L_26)
	.align		4
.L_26:
        /*0034*/ 	.word	index@(_ZN7cutlass13device_kernelINS_4gemm6kernel13GemmUniversalIN4cute5tupleIJiiiiEEENS1_10collective13CollectiveMmaINS1_35MainloopSm100TmaUmmaWarpSpecializedILi54ELi2ELi4ENS5_IJNS4_1CILi1EEESB_SB_EEEEENS5_IJNSA_ILi64EEESE_NSA_ILi32EEEEEEaNS5_IJlSB_lEEEaSH_NS4_8TiledMMAINS4_8MMA_AtomIJNS4_15SM100_MMA_S8_SSIaaiLi64ELi64ELNS4_4UMMA5MajorE0ELSM_0ELNSL_8SaturateE0EEEEEENS4_6LayoutISC_NS5_IJNSA_ILi0EEESR_SR_EEEEENS5_IJNS4_10UnderscoreESU_SU_EEEEENS4_13SM90_TMA_LOADENS4_14ComposedLayoutINS4_7SwizzleILi1ELi4ELi3EEENS4_18smem_ptr_flag_bitsILi8EEENSQ_INS5_IJNSA_ILi8EEESF_EEENS5_IJSF_SB_EEEEEEEvNS4_8identityESX_S17_vS18_EENS_8epilogue10collective18CollectiveEpilogueINS1A_23Sm100TmaWarpSpecializedILi1ELi1ELi32ELb0ELb0EEEJSG_NS5_IJNSQ_ISE_SB_EES1F_EEEaSH_aSH_NS1A_6fusion15FusionCallbacksIS1E_NS1H_17LinearCombinationIaiaiLNS_15FloatRoundStyleE2EEESG_S1G_JEEENS4_5SM1004TMEM4LOAD26SM100_TMEM_LOAD_16dp32b32xESX_NSY_INSZ_ILi2ELi4ELi3EEES12_NSQ_INS5_IJS13_SE_EEENS5_IJSE_SB_EEEEEEENS4_39AutoVectorizingCopyWithAssumedAlignmentILi128EEENS4_14SM90_TMA_STOREES1V_S1X_S1X_EEEvvEEEEvNT_6ParamsE)
        /*0038*/ 	.word	0x00000000


	//----- nvinfo : EIATTR_MIN_STACK_SIZE
	.align		4
.L_27:
        /*003c*/ 	.byte	0x04, 0x12
        /*003e*/ 	.short	(.L_29 - .L_28)
	.align		4
.L_28:
        /*0040*/ 	.word	index@(_ZN7cutlass13device_kernelINS_4gemm6kernel13GemmUniversalIN4cute5tupleIJiiiiEEENS1_10collective13CollectiveMmaINS1_35MainloopSm100TmaUmmaWarpSpecializedILi54ELi2ELi4ENS5_IJNS4_1CILi1EEESB_SB_EEEEENS5_IJNSA_ILi64EEESE_NSA_ILi32EEEEEEaNS5_IJlSB_lEEEaSH_NS4_8TiledMMAINS4_8MMA_AtomIJNS4_15SM100_MMA_S8_SSIaaiLi64ELi64ELNS4_4UMMA5MajorE0ELSM_0ELNSL_8SaturateE0EEEEEENS4_6LayoutISC_NS5_IJNSA_ILi0EEESR_SR_EEEEENS5_IJNS4_10UnderscoreESU_SU_EEEEENS4_13SM90_TMA_LOADENS4_14ComposedLayoutINS4_7SwizzleILi1ELi4ELi3EEENS4_18smem_ptr_flag_bitsILi8EEENSQ_INS5_IJNSA_ILi8EEESF_EEENS5_IJSF_SB_EEEEEEEvNS4_8identityESX_S17_vS18_EENS_8epilogue10collective18CollectiveEpilogueINS1A_23Sm100TmaWarpSpecializedILi1ELi1ELi32ELb0ELb0EEEJSG_NS5_IJNSQ_ISE_SB_EES1F_EEEaSH_aSH_NS1A_6fusion15FusionCallbacksIS1E_NS1H_17LinearCombinationIaiaiLNS_15FloatRoundStyleE2EEESG_S1G_JEEENS4_5SM1004TMEM4LOAD26SM100_TMEM_LOAD_16dp32b32xESX_NSY_INSZ_ILi2ELi4ELi3EEES12_NSQ_INS5_IJS13_SE_EEENS5_IJSE_SB_EEEEEEENS4_39AutoVectorizingCopyWithAssumedAlignmentILi128EEENS4_14SM90_TMA_STOREES1V_S1X_S1X_EEEvvEEEEvNT_6ParamsE)
        /*0044*/ 	.word	0x00000000
.L_29:


//--------------------- .nv.compat                --------------------------
	.section	.nv.compat,"",@"SHT_CUDA_COMPAT_INFO"
	.align	4
        /*0000*/ 	.byte	0x02, 0x09, 0x01, 0x00, 0x02, 0x02, 0x03, 0x00, 0x02, 0x05, 0x06, 0x00, 0x03, 0x07, 0x01, 0x01
        /*0010*/ 	.byte	0x02, 0x03, 0x01, 0x00, 0x02, 0x06, 0x01, 0x00, 0x04, 0x0b, 0x08, 0x00, 0x01, 0x00, 0x00, 0x00
        /*0020*/ 	.byte	0x00, 0x00, 0x00, 0x00


//--------------------- .nv.info._ZN7cutlass13device_kernelINS_4gemm6kernel13GemmUniversalIN4cute5tupleIJiiiiEEENS1_10collective13CollectiveMmaINS1_35MainloopSm100TmaUmmaWarpSpecializedILi54ELi2ELi4ENS5_IJNS4_1CILi1EEESB_SB_EEEEENS5_IJNSA_ILi64EEESE_NSA_ILi32EEEEEEaNS5_IJlSB_lEEEaSH_NS4_8TiledMMAINS4_8MMA_AtomIJNS4_15SM100_MMA_S8_SSIaaiLi64ELi64ELNS4_4UMMA5MajorE0ELSM_0ELNSL_8SaturateE0EEEEEENS4_6LayoutISC_NS5_IJNSA_ILi0EEESR_SR_EEEEENS5_IJNS4_10UnderscoreESU_SU_EEEEENS4_13SM90_TMA_LOADENS4_14ComposedLayoutINS4_7SwizzleILi1ELi4ELi3EEENS4_18smem_ptr_flag_bitsILi8EEENSQ_INS5_IJNSA_ILi8EEESF_EEENS5_IJSF_SB_EEEEEEEvNS4_8identityESX_S17_vS18_EENS_8epilogue10collective18CollectiveEpilogueINS1A_23Sm100TmaWarpSpecializedILi1ELi1ELi32ELb0ELb0EEEJSG_NS5_IJNSQ_ISE_SB_EES1F_EEEaSH_aSH_NS1A_6fusion15FusionCallbacksIS1E_NS1H_17LinearCombinationIaiaiLNS_15FloatRoundStyleE2EEESG_S1G_JEEENS4_5SM1004TMEM4LOAD26SM100_TMEM_LOAD_16dp32b32xESX_NSY_INSZ_ILi2ELi4ELi3EEES12_NSQ_INS5_IJS13_SE_EEENS5_IJSE_SB_EEEEEEENS4_39AutoVectorizingCopyWithAssumedAlignmentILi128EEENS4_14SM90_TMA_STOREES1V_S1X_S1X_EEEvvEEEEvNT_6ParamsE --------------------------
	.section	.nv.info._ZN7cutlass13device_kernelINS_4gemm6kernel13GemmUniversalIN4cute5tupleIJiiiiEEENS1_10collective13CollectiveMmaINS1_35MainloopSm100TmaUmmaWarpSpecializedILi54ELi2ELi4ENS5_IJNS4_1CILi1EEESB_SB_EEEEENS5_IJNSA_ILi64EEESE_NSA_ILi32EEEEEEaNS5_IJlSB_lEEEaSH_NS4_8TiledMMAINS4_8MMA_AtomIJNS4_15SM100_MMA_S8_SSIaaiLi64ELi64ELNS4_4UMMA5MajorE0ELSM_0ELNSL_8SaturateE0EEEEEENS4_6LayoutISC_NS5_IJNSA_ILi0EEESR_SR_EEEEENS5_IJNS4_10UnderscoreESU_SU_EEEEENS4_13SM90_TMA_LOADENS4_14ComposedLayoutINS4_7SwizzleILi1ELi4ELi3EEENS4_18smem_ptr_flag_bitsILi8EEENSQ_INS5_IJNSA_ILi8EEESF_EEENS5_IJSF_SB_EEEEEEEvNS4_8identityESX_S17_vS18_EENS_8epilogue10collective18CollectiveEpilogueINS1A_23Sm100TmaWarpSpecializedILi1ELi1ELi32ELb0ELb0EEEJSG_NS5_IJNSQ_ISE_SB_EES1F_EEEaSH_aSH_NS1A_6fusion15FusionCallbacksIS1E_NS1H_17LinearCombinationIaiaiLNS_15FloatRoundStyleE2EEESG_S1G_JEEENS4_5SM1004TMEM4LOAD26SM100_TMEM_LOAD_16dp32b32xESX_NSY_INSZ_ILi2ELi4ELi3EEES12_NSQ_INS5_IJS13_SE_EEENS5_IJSE_SB_EEEEEEENS4_39AutoVectorizingCopyWithAssumedAlignmentILi128EEENS4_14SM90_TMA_STOREES1V_S1X_S1X_EEEvvEEEEvNT_6ParamsE,"",@"SHT_CUDA_INFO"
	.sectionflags	@""
	.align	4


	//----- nvinfo : EIATTR_CUDA_API_VERSION
	.align		4
        /*0000*/ 	.byte	0x04, 0x37
        /*0002*/ 	.short	(.L_31 - .L_30)
.L_30:
        /*0004*/ 	.word	0x00000082


	//----- nvinfo : EIATTR_KPARAM_INFO
	.align		4
.L_31:
        /*0008*/ 	.byte	0x04, 0x17
        /*000a*/ 	.short	(.L_33 - .L_32)
.L_32:
        /*000c*/ 	.word	0x00000000
        /*0010*/ 	.short	0x0000
        /*0012*/ 	.short	0x0000
        /*0014*/ 	.byte	0x00, 0xf0, 0x01, 0x20


	//----- nvinfo : EIATTR_AT_ENTRY_FRAGMENTS
	.align		4
.L_33:
        /*0018*/ 	.byte	0x04, 0x4f
        /*001a*/ 	.short	(.L_35 - .L_34)


	//   ....[0]....
.L_34:
        /*001c*/ 	.word	0x00000006


	//----- nvinfo : EIATTR_RESERVED_SMEM_USED
	.align		4
.L_35:
        /*0020*/ 	.byte	0x01, 0x41
	.zero		2


	//----- nvinfo : EIATTR_SPARSE_MMA_MASK
	.align		4
        /*0024*/ 	.byte	0x03, 0x50
        /*0026*/ 	.short	0x0000


	//----- nvinfo : EIATTR_TCGEN05_1CTA_USED
	.align		4
        /*0028*/ 	.byte	0x01, 0x51
	.zero		2


	//----- nvinfo : EIATTR_MAXREG_COUNT
	.align		4
        /*002c*/ 	.byte	0x03, 0x1b
        /*002e*/ 	.short	0x00ff


	//----- nvinfo : EIATTR_NUM_BARRIERS
	.align		4
        /*0030*/ 	.byte	0x02, 0x4c
        /*0032*/ 	.byte	0x07
	.zero		1


	//----- nvinfo : EIATTR_EXTERNS
	.align		4
        /*0034*/ 	.byte	0x04, 0x0f
        /*0036*/ 	.short	(.L_37 - .L_36)


	//   ....[0]....
	.align		4
.L_36:
        /*0038*/ 	.word	index@(__assertfail)


	//----- nvinfo : EIATTR_MERCURY_ISA_VERSION
	.align		4
.L_37:
        /*003c*/ 	.byte	0x03, 0x5f
        /*003e*/ 	.short	0x0101


	//----- nvinfo : EIATTR_INT_WARP_WIDE_INSTR_OFFSETS
	.align		4
        /*0040*/ 	.byte	0x04, 0x31
        /*0042*/ 	.short	(.L_39 - .L_38)


	//   ....[0]....
.L_38:
        /*0044*/ 	.word	0x000023d0


	//   ....[1]....
        /*0048*/ 	.word	0x00005950


	//   ....[2]....
        /*004c*/ 	.word	0x00005970


	//   ....[3]....
        /*0050*/ 	.word	0x000059a0


	//   ....[4]....
        /*0054*/ 	.word	0x000063b0


	//   ....[5]....
        /*0058*/ 	.word	0x000064a0


	//----- nvinfo : EIATTR_COOP_GROUP_MASK_REGIDS
	.align		4
.L_39:
        /*005c*/ 	.byte	0x04, 0x29
        /*005e*/ 	.short	(.L_41 - .L_40)


	//   ....[0]....
.L_40:
        /*0060*/ 	.word	0xffffffff


	//   ....[1]....
        /*0064*/ 	.word	0xffffffff


	//   ....[2]....
        /*0068*/ 	.word	0xffffffff


	//   ....[3]....
        /*006c*/ 	.word	0xffffffff


	//   ....[4]....
        /*0070*/ 	.word	0xffffffff


	//   ....[5]....
        /*0074*/ 	.word	0xffffffff


	//   ....[6]....
        /*0078*/ 	.word	0xffffffff


	//   ....[7]....
        /*007c*/ 	.word	0xffffffff


	//   ....[8]....
        /*0080*/ 	.word	0xffffffff


	//   ....[9]....
        /*0084*/ 	.word	0xffffffff


	//   ....[10]....
        /*0088*/ 	.word	0xffffffff


	//   ....[11]....
        /*008c*/ 	.word	0xffffffff


	//   ....[12]....
        /*0090*/ 	.word	0xffffffff


	//----- nvinfo : EIATTR_COOP_GROUP_INSTR_OFFSETS
	.align		4
.L_41:
        /*0094*/ 	.byte	0x04, 0x28
        /*0096*/ 	.short	(.L_43 - .L_42)


	//   ....[0]....
.L_42:
        /*0098*/ 	.word	0x00000090


	//   ....[1]....
        /*009c*/ 	.word	0x000004d0


	//   ....[2]....
        /*00a0*/ 	.word	0x00000cb0


	//   ....[3]....
        /*00a4*/ 	.word	0x00000df0


	//   ....[4]....
        /*00a8*/ 	.word	0x00000ef0


	//   ....[5]....
        /*00ac*/ 	.word	0x00001060


	//   ....[6]....
        /*00b0*/ 	.word	0x00001200


	//   ....[7]....
        /*00b4*/ 	.word	0x000022b0


	//   ....[8]....
        /*00b8*/ 	.word	0x00004cb0


	//   ....[9]....
        /*00bc*/ 	.word	0x00004ec0


	//   ....[10]....
        /*00c0*/ 	.word	0x00004ef0


	//   ....[11]....
        /*00c4*/ 	.word	0x00005830


	//   ....[12]....
        /*00c8*/ 	.word	0x00005a60


	//----- nvinfo : EIATTR_VRC_CTA_INIT_COUNT
	.align		4
.L_43:
        /*00cc*/ 	.byte	0x02, 0x4a
        /*00ce*/ 	.byte	0x80
	.zero		1


	//----- nvinfo : EIATTR_SYSCALL_OFFSETS
	.align		4
        /*00d0*/ 	.byte	0x04, 0x46
        /*00d2*/ 	.short	(.L_45 - .L_44)


	//   ....[0]....
.L_44:
        /*00d4*/ 	.word	0x00006ec0


	//   ....[1]....
        /*00d8*/ 	.word	0x00007000


	//   ....[2]....
        /*00dc*/ 	.word	0x00007760


	//----- nvinfo : EIATTR_MBARRIER_INSTR_OFFSETS
	.align		4
.L_45:
        /*00e0*/ 	.byte	0x04, 0x39
        /*00e2*/ 	.short	(.L_47 - .L_46)


	//   ....[0]....
.L_46:
        /*00e4*/ 	.word	0x000005d0
        /*00e8*/ 	.word	0x000000ff
        /*00ec*/ 	.word	0x00000000
        /*00f0*/ 	.short	0x0100
        /*00f2*/ 	.byte	0x05
	.zero		1


	//   ....[1]....
        /*00f4*/ 	.word	0x000005e0
        /*00f8*/ 	.word	0x000000ff
        /*00fc*/ 	.word	0x000001b0
        /*0100*/ 	.short	0x0100
        /*0102*/ 	.byte	0x05
	.zero		1


	//   ....[2]....
        /*0104*/ 	.word	0x000005f0
        /*0108*/ 	.word	0x000000ff
        /*010c*/ 	.word	0x00000008
        /*0110*/ 	.short	0x0100
        /*0112*/ 	.byte	0x05
	.zero		1


	//   ....[3]....
        /*0114*/ 	.word	0x00000600
        /*0118*/ 	.word	0x000000ff
        /*011c*/ 	.word	0x000001b8
        /*0120*/ 	.short	0x0100
        /*0122*/ 	.byte	0x05
	.zero		1


	//   ....[4]....
        /*0124*/ 	.word	0x00000610
        /*0128*/ 	.word	0x000000ff
        /*012c*/ 	.word	0x00000010
        /*0130*/ 	.short	0x0100
        /*0132*/ 	.byte	0x05
	.zero		1


	//   ....[5]....
        /*0134*/ 	.word	0x00000620
        /*0138*/ 	.word	0x000000ff
        /*013c*/ 	.word	0x000001c0
        /*0140*/ 	.short	0x0100
        /*0142*/ 	.byte	0x05
	.zero		1


	//   ....[6]....
        /*0144*/ 	.word	0x00000630
        /*0148*/ 	.word	0x000000ff
        /*014c*/ 	.word	0x00000018
        /*0150*/ 	.short	0x0100
        /*0152*/ 	.byte	0x05
	.zero		1


	//   ....[7]....
        /*0154*/ 	.word	0x00000640
        /*0158*/ 	.word	0x000000ff
        /*015c*/ 	.word	0x000001c8
        /*0160*/ 	.short	0x0100
        /*0162*/ 	.byte	0x05
	.zero		1


	//   ....[8]....
        /*0164*/ 	.word	0x00000650
        /*0168*/ 	.word	0x000000ff
        /*016c*/ 	.word	0x00000020
        /*0170*/ 	.short	0x0100
        /*0172*/ 	.byte	0x05
	.zero		1


	//   ....[9]....
        /*0174*/ 	.word	0x00000660
        /*0178*/ 	.word	0x000000ff
        /*017c*/ 	.word	0x000001d0
        /*0180*/ 	.short	0x0100
        /*0182*/ 	.byte	0x05
	.zero		1


	//   ....[10]....
        /*0184*/ 	.word	0x00000670
        /*0188*/ 	.word	0x000000ff
        /*018c*/ 	.word	0x00000028
        /*0190*/ 	.short	0x0100
        /*0192*/ 	.byte	0x05
	.zero		1


	//   ....[11]....
        /*0194*/ 	.word	0x00000680
        /*0198*/ 	.word	0x000000ff
        /*019c*/ 	.word	0x000001d8
        /*01a0*/ 	.short	0x0100
        /*01a2*/ 	.byte	0x05
	.zero		1


	//   ....[12]....
        /*01a4*/ 	.word	0x00000690
        /*01a8*/ 	.word	0x000000ff
        /*01ac*/ 	.word	0x00000030
        /*01b0*/ 	.short	0x0100
        /*01b2*/ 	.byte	0x05
	.zero		1


	//   ....[13]....
        /*01b4*/ 	.word	0x000006a0
        /*01b8*/ 	.word	0x000000ff
        /*01bc*/ 	.word	0x000001e0
        /*01c0*/ 	.short	0x0100
        /*01c2*/ 	.byte	0x05
	.zero		1


	//   ....[14]....
        /*01c4*/ 	.word	0x000006b0
        /*01c8*/ 	.word	0x000000ff
        /*01cc*/ 	.word	0x00000038
        /*01d0*/ 	.short	0x0100
        /*01d2*/ 	.byte	0x05
	.zero		1


	//   ....[15]....
        /*01d4*/ 	.word	0x000006c0
        /*01d8*/ 	.word	0x000000ff
        /*01dc*/ 	.word	0x000001e8
        /*01e0*/ 	.short	0x0100
        /*01e2*/ 	.byte	0x05
	.zero		1


	//   ....[16]....
        /*01e4*/ 	.word	0x000006d0
        /*01e8*/ 	.word	0x000000ff
        /*01ec*/ 	.word	0x00000040
        /*01f0*/ 	.short	0x0100
        /*01f2*/ 	.byte	0x05
	.zero		1


	//   ....[17]....
        /*01f4*/ 	.word	0x000006e0
        /*01f8*/ 	.word	0x000000ff
        /*01fc*/ 	.word	0x000001f0
        /*0200*/ 	.short	0x0100
        /*0202*/ 	.byte	0x05
	.zero		1


	//   ....[18]....
        /*0204*/ 	.word	0x000006f0
        /*0208*/ 	.word	0x000000ff
        /*020c*/ 	.word	0x00000048
        /*0210*/ 	.short	0x0100
        /*0212*/ 	.byte	0x05
	.zero		1


	//   ....[19]....
        /*0214*/ 	.word	0x00000700
        /*0218*/ 	.word	0x000000ff
        /*021c*/ 	.word	0x000001f8
        /*0220*/ 	.short	0x0100
        /*0222*/ 	.byte	0x05
	.zero		1


	//   ....[20]....
        /*0224*/ 	.word	0x00000710
        /*0228*/ 	.word	0x000000ff
        /*022c*/ 	.word	0x00000050
        /*0230*/ 	.short	0x0100
        /*0232*/ 	.byte	0x05
	.zero		1


	//   ....[21]....
        /*0234*/ 	.word	0x00000720
        /*0238*/ 	.word	0x000000ff
        /*023c*/ 	.word	0x00000200
        /*0240*/ 	.short	0x0100
        /*0242*/ 	.byte	0x05
	.zero		1


	//   ....[22]....
        /*0244*/ 	.word	0x00000730
        /*0248*/ 	.word	0x000000ff
        /*024c*/ 	.word	0x00000058
        /*0250*/ 	.short	0x0100
        /*0252*/ 	.byte	0x05
	.zero		1


	//   ....[23]....
        /*0254*/ 	.word	0x00000740
        /*0258*/ 	.word	0x000000ff
        /*025c*/ 	.word	0x00000208
        /*0260*/ 	.short	0x0100
        /*0262*/ 	.byte	0x05
	.zero		1


	//   ....[24]....
        /*0264*/ 	.word	0x00000750
        /*0268*/ 	.word	0x000000ff
        /*026c*/ 	.word	0x00000060
        /*0270*/ 	.short	0x0100
        /*0272*/ 	.byte	0x05
	.zero		1


	//   ....[25]....
        /*0274*/ 	.word	0x00000760
        /*0278*/ 	.word	0x000000ff
        /*027c*/ 	.word	0x00000210
        /*0280*/ 	.short	0x0100
        /*0282*/ 	.byte	0x05
	.zero		1


	//   ....[26]....
        /*0284*/ 	.word	0x00000770
        /*0288*/ 	.word	0x000000ff
        /*028c*/ 	.word	0x00000068
        /*0290*/ 	.short	0x0100
        /*0292*/ 	.byte	0x05
	.zero		1


	//   ....[27]....
        /*0294*/ 	.word	0x00000780
        /*0298*/ 	.word	0x000000ff
        /*029c*/ 	.word	0x00000218
        /*02a0*/ 	.short	0x0100
        /*02a2*/ 	.byte	0x05
	.zero		1


	//   ....[28]....
        /*02a4*/ 	.word	0x00000790
        /*02a8*/ 	.word	0x000000ff
        /*02ac*/ 	.word	0x00000070
        /*02b0*/ 	.short	0x0100
        /*02b2*/ 	.byte	0x05
	.zero		1


	//   ....[29]....
        /*02b4*/ 	.word	0x000007a0
        /*02b8*/ 	.word	0x000000ff
        /*02bc*/ 	.word	0x00000220
        /*02c0*/ 	.short	0x0100
        /*02c2*/ 	.byte	0x05
	.zero		1


	//   ....[30]....
        /*02c4*/ 	.word	0x000007b0
        /*02c8*/ 	.word	0x000000ff
        /*02cc*/ 	.word	0x00000078
        /*02d0*/ 	.short	0x0100
        /*02d2*/ 	.byte	0x05
	.zero		1


	//   ....[31]....
        /*02d4*/ 	.word	0x000007c0
        /*02d8*/ 	.word	0x000000ff
        /*02dc*/ 	.word	0x00000228
        /*02e0*/ 	.short	0x0100
        /*02e2*/ 	.byte	0x05
	.zero		1


	//   ....[32]....
        /*02e4*/ 	.word	0x000007d0
        /*02e8*/ 	.word	0x000000ff
        /*02ec*/ 	.word	0x00000080
        /*02f0*/ 	.short	0x0100
        /*02f2*/ 	.byte	0x05
	.zero		1


	//   ....[33]....
        /*02f4*/ 	.word	0x000007e0
        /*02f8*/ 	.word	0x000000ff
        /*02fc*/ 	.word	0x00000230
        /*0300*/ 	.short	0x0100
        /*0302*/ 	.byte	0x05
	.zero		1


	//   ....[34]....
        /*0304*/ 	.word	0x000007f0
        /*0308*/ 	.word	0x000000ff
        /*030c*/ 	.word	0x00000088
        /*0310*/ 	.short	0x0100
        /*0312*/ 	.byte	0x05
	.zero		1


	//   ....[35]....
        /*0314*/ 	.word	0x00000800
        /*0318*/ 	.word	0x000000ff
        /*031c*/ 	.word	0x00000238
        /*0320*/ 	.short	0x0100
        /*0322*/ 	.byte	0x05
	.zero		1


	//   ....[36]....
        /*0324*/ 	.word	0x00000810
        /*0328*/ 	.word	0x000000ff
        /*032c*/ 	.word	0x00000090
        /*0330*/ 	.short	0x0100
        /*0332*/ 	.byte	0x05
	.zero		1


	//   ....[37]....
        /*0334*/ 	.word	0x00000820
        /*0338*/ 	.word	0x000000ff
        /*033c*/ 	.word	0x00000240
        /*0340*/ 	.short	0x0100
        /*0342*/ 	.byte	0x05
	.zero		1


	//   ....[38]....
        /*0344*/ 	.word	0x00000830
        /*0348*/ 	.word	0x000000ff
        /*034c*/ 	.word	0x00000098
        /*0350*/ 	.short	0x0100
        /*0352*/ 	.byte	0x05
	.zero		1


	//   ....[39]....
        /*0354*/ 	.word	0x00000840
        /*0358*/ 	.word	0x000000ff
        /*035c*/ 	.word	0x00000248
        /*0360*/ 	.short	0x0100
        /*0362*/ 	.byte	0x05
	.zero		1


	//   ....[40]....
        /*0364*/ 	.word	0x00000850
        /*0368*/ 	.word	0x000000ff
        /*036c*/ 	.word	0x000000a0
        /*0370*/ 	.short	0x0100
        /*0372*/ 	.byte	0x05
	.zero		1


	//   ....[41]....
        /*0374*/ 	.word	0x00000860
        /*0378*/ 	.word	0x000000ff
        /*037c*/ 	.word	0x00000250
        /*0380*/ 	.short	0x0100
        /*0382*/ 	.byte	0x05
	.zero		1


	//   ....[42]....
        /*0384*/ 	.word	0x00000870
        /*0388*/ 	.word	0x000000ff
        /*038c*/ 	.word	0x000000a8
        /*0390*/ 	.short	0x0100
        /*0392*/ 	.byte	0x05
	.zero		1


	//   ....[43]....
        /*0394*/ 	.word	0x00000880
        /*0398*/ 	.word	0x000000ff
        /*039c*/ 	.word	0x00000258
        /*03a0*/ 	.short	0x0100
        /*03a2*/ 	.byte	0x05
	.zero		1


	//   ....[44]....
        /*03a4*/ 	.word	0x00000890
        /*03a8*/ 	.word	0x000000ff
        /*03ac*/ 	.word	0x000000b0
        /*03b0*/ 	.short	0x0100
        /*03b2*/ 	.byte	0x05
	.zero		1


	//   ....[45]....
        /*03b4*/ 	.word	0x000008a0
        /*03b8*/ 	.word	0x000000ff
        /*03bc*/ 	.word	0x00000260
        /*03c0*/ 	.short	0x0100
        /*03c2*/ 	.byte	0x05
	.zero		1


	//   ....[46]....
        /*03c4*/ 	.word	0x000008b0
        /*03c8*/ 	.word	0x000000ff
        /*03cc*/ 	.word	0x000000b8
        /*03d0*/ 	.short	0x0100
        /*03d2*/ 	.byte	0x05
	.zero		1


	//   ....[47]....
        /*03d4*/ 	.word	0x000008c0
        /*03d8*/ 	.word	0x000000ff
        /*03dc*/ 	.word	0x00000268
        /*03e0*/ 	.short	0x0100
        /*03e2*/ 	.byte	0x05
	.zero		1


	//   ....[48]....
        /*03e4*/ 	.word	0x000008d0
        /*03e8*/ 	.word	0x000000ff
        /*03ec*/ 	.word	0x000000c0
        /*03f0*/ 	.short	0x0100
        /*03f2*/ 	.byte	0x05
	.zero		1


	//   ....[49]....
        /*03f4*/ 	.word	0x000008e0
        /*03f8*/ 	.word	0x000000ff
        /*03fc*/ 	.word	0x00000270
        /*0400*/ 	.short	0x0100
        /*0402*/ 	.byte	0x05
	.zero		1


	//   ....[50]....
        /*0404*/ 	.word	0x000008f0
        /*0408*/ 	.word	0x000000ff
        /*040c*/ 	.word	0x000000c8
        /*0410*/ 	.short	0x0100
        /*0412*/ 	.byte	0x05
	.zero		1


	//   ....[51]....
        /*0414*/ 	.word	0x00000900
        /*0418*/ 	.word	0x000000ff
        /*041c*/ 	.word	0x00000278
        /*0420*/ 	.short	0x0100
        /*0422*/ 	.byte	0x05
	.zero		1


	//   ....[52]....
        /*0424*/ 	.word	0x00000910
        /*0428*/ 	.word	0x000000ff
        /*042c*/ 	.word	0x000000d0
        /*0430*/ 	.short	0x0100
        /*0432*/ 	.byte	0x05
	.zero		1


	//   ....[53]....
        /*0434*/ 	.word	0x00000920
        /*0438*/ 	.word	0x000000ff
        /*043c*/ 	.word	0x00000280
        /*0440*/ 	.short	0x0100
        /*0442*/ 	.byte	0x05
	.zero		1


	//   ....[54]....
        /*0444*/ 	.word	0x00000930
        /*0448*/ 	.word	0x000000ff
        /*044c*/ 	.word	0x000000d8
        /*0450*/ 	.short	0x0100
        /*0452*/ 	.byte	0x05
	.zero		1


	//   ....[55]....
        /*0454*/ 	.word	0x00000940
        /*0458*/ 	.word	0x000000ff
        /*045c*/ 	.word	0x00000288
        /*0460*/ 	.short	0x0100
        /*0462*/ 	.byte	0x05
	.zero		1


	//   ....[56]....
        /*0464*/ 	.word	0x00000950
        /*0468*/ 	.word	0x000000ff
        /*046c*/ 	.word	0x000000e0
        /*0470*/ 	.short	0x0100
        /*0472*/ 	.byte	0x05
	.zero		1


	//   ....[57]....
        /*0474*/ 	.word	0x00000960
        /*0478*/ 	.word	0x000000ff
        /*047c*/ 	.word	0x00000290
        /*0480*/ 	.short	0x0100
        /*0482*/ 	.byte	0x05
	.zero		1


	//   ....[58]....
        /*0484*/ 	.word	0x00000970
        /*0488*/ 	.word	0x000000ff
        /*048c*/ 	.word	0x000000e8
        /*0490*/ 	.short	0x0100
        /*0492*/ 	.byte	0x05
	.zero		1


	//   ....[59]....
        /*0494*/ 	.word	0x00000980
        /*0498*/ 	.word	0x000000ff
        /*049c*/ 	.word	0x00000298
        /*04a0*/ 	.short	0x0100
        /*04a2*/ 	.byte	0x05
	.zero		1


	//   ....[60]....
        /*04a4*/ 	.word	0x00000990
        /*04a8*/ 	.word	0x000000ff
        /*04ac*/ 	.word	0x000000f0
        /*04b0*/ 	.short	0x0100
        /*04b2*/ 	.byte	0x05
	.zero		1


	//   ....[61]....
        /*04b4*/ 	.word	0x000009a0
        /*04b8*/ 	.word	0x000000ff
        /*04bc*/ 	.word	0x000002a0
        /*04c0*/ 	.short	0x0100
        /*04c2*/ 	.byte	0x05
	.zero		1


	//   ....[62]....
        /*04c4*/ 	.word	0x000009b0
        /*04c8*/ 	.word	0x000000ff
        /*04cc*/ 	.word	0x000000f8
        /*04d0*/ 	.short	0x0100
        /*04d2*/ 	.byte	0x05
	.zero		1


	//   ....[63]....
        /*04d4*/ 	.word	0x000009c0
        /*04d8*/ 	.word	0x000000ff
        /*04dc*/ 	.word	0x000002a8
        /*04e0*/ 	.short	0x0100
        /*04e2*/ 	.byte	0x05
	.zero		1


	//   ....[64]....
        /*04e4*/ 	.word	0x000009d0
        /*04e8*/ 	.word	0x000000ff
        /*04ec*/ 	.word	0x00000100
        /*04f0*/ 	.short	0x0100
        /*04f2*/ 	.byte	0x05
	.zero		1


	//   ....[65]....
        /*04f4*/ 	.word	0x000009e0
        /*04f8*/ 	.word	0x000000ff
        /*04fc*/ 	.word	0x000002b0
        /*0500*/ 	.short	0x0100
        /*0502*/ 	.byte	0x05
	.zero		1


	//   ....[66]....
        /*0504*/ 	.word	0x000009f0
        /*0508*/ 	.word	0x000000ff
        /*050c*/ 	.word	0x00000108
        /*0510*/ 	.short	0x0100
        /*0512*/ 	.byte	0x05
	.zero		1


	//   ....[67]....
        /*0514*/ 	.word	0x00000a00
        /*0518*/ 	.word	0x000000ff
        /*051c*/ 	.word	0x000002b8
        /*0520*/ 	.short	0x0100
        /*0522*/ 	.byte	0x05
	.zero		1


	//   ....[68]....
        /*0524*/ 	.word	0x00000a10
        /*0528*/ 	.word	0x000000ff
        /*052c*/ 	.word	0x00000110
        /*0530*/ 	.short	0x0100
        /*0532*/ 	.byte	0x05
	.zero		1


	//   ....[69]....
        /*0534*/ 	.word	0x00000a20
        /*0538*/ 	.word	0x000000ff
        /*053c*/ 	.word	0x000002c0
        /*0540*/ 	.short	0x0100
        /*0542*/ 	.byte	0x05
	.zero		1


	//   ....[70]....
        /*0544*/ 	.word	0x00000a30
        /*0548*/ 	.word	0x000000ff
        /*054c*/ 	.word	0x00000118
        /*0550*/ 	.short	0x0100
        /*0552*/ 	.byte	0x05
	.zero		1


	//   ....[71]....
        /*0554*/ 	.word	0x00000a40
        /*0558*/ 	.word	0x000000ff
        /*055c*/ 	.word	0x000002c8
        /*0560*/ 	.short	0x0100
        /*0562*/ 	.byte	0x05
	.zero		1


	//   ....[72]....
        /*0564*/ 	.word	0x00000a50
        /*0568*/ 	.word	0x000000ff
        /*056c*/ 	.word	0x00000120
        /*0570*/ 	.short	0x0100
        /*0572*/ 	.byte	0x05
	.zero		1


	//   ....[73]....
        /*0574*/ 	.word	0x00000a60
        /*0578*/ 	.word	0x000000ff
        /*057c*/ 	.word	0x000002d0
        /*0580*/ 	.short	0x0100
        /*0582*/ 	.byte	0x05
	.zero		1


	//   ....[74]....
        /*0584*/ 	.word	0x00000a70
        /*0588*/ 	.word	0x000000ff
        /*058c*/ 	.word	0x00000128
        /*0590*/ 	.short	0x0100
        /*0592*/ 	.byte	0x05
	.zero		1


	//   ....[75]....
        /*0594*/ 	.word	0x00000a80
        /*0598*/ 	.word	0x000000ff
        /*059c*/ 	.word	0x000002d8
        /*05a0*/ 	.short	0x0100
        /*05a2*/ 	.byte	0x05
	.zero		1


	//   ....[76]....
        /*05a4*/ 	.word	0x00000a90
        /*05a8*/ 	.word	0x000000ff
        /*05ac*/ 	.word	0x00000130
        /*05b0*/ 	.short	0x0100
        /*05b2*/ 	.byte	0x05
	.zero		1


	//   ....[77]....
        /*05b4*/ 	.word	0x00000aa0
        /*05b8*/ 	.word	0x000000ff
        /*05bc*/ 	.word	0x000002e0
        /*05c0*/ 	.short	0x0100
        /*05c2*/ 	.byte	0x05
	.zero		1


	//   ....[78]....
        /*05c4*/ 	.word	0x00000ab0
        /*05c8*/ 	.word	0x000000ff
        /*05cc*/ 	.word	0x00000138
        /*05d0*/ 	.short	0x0100
        /*05d2*/ 	.byte	0x05
	.zero		1


	//   ....[79]....
        /*05d4*/ 	.word	0x00000ac0
        /*05d8*/ 	.word	0x000000ff
        /*05dc*/ 	.word	0x000002e8
        /*05e0*/ 	.short	0x0100
        /*05e2*/ 	.byte	0x05
	.zero		1


	//   ....[80]....
        /*05e4*/ 	.word	0x00000ad0
        /*05e8*/ 	.word	0x000000ff
        /*05ec*/ 	.word	0x00000140
        /*05f0*/ 	.short	0x0100
        /*05f2*/ 	.byte	0x05
	.zero		1


	//   ....[81]....
        /*05f4*/ 	.word	0x00000ae0
        /*05f8*/ 	.word	0x000000ff
        /*05fc*/ 	.word	0x000002f0
        /*0600*/ 	.short	0x0100
        /*0602*/ 	.byte	0x05
	.zero		1


	//   ....[82]....
        /*0604*/ 	.word	0x00000af0
        /*0608*/ 	.word	0x000000ff
        /*060c*/ 	.word	0x00000148
        /*0610*/ 	.short	0x0100
        /*0612*/ 	.byte	0x05
	.zero		1


	//   ....[83]....
        /*0614*/ 	.word	0x00000b00
        /*0618*/ 	.word	0x000000ff
        /*061c*/ 	.word	0x000002f8
        /*0620*/ 	.short	0x0100
        /*0622*/ 	.byte	0x05
	.zero		1


	//   ....[84]....
        /*0624*/ 	.word	0x00000b10
        /*0628*/ 	.word	0x000000ff
        /*062c*/ 	.word	0x00000150
        /*0630*/ 	.short	0x0100
        /*0632*/ 	.byte	0x05
	.zero		1


	//   ....[85]....
        /*0634*/ 	.word	0x00000b20
        /*0638*/ 	.word	0x000000ff
        /*063c*/ 	.word	0x00000300
        /*0640*/ 	.short	0x0100
        /*0642*/ 	.byte	0x05
	.zero		1


	//   ....[86]....
        /*0644*/ 	.word	0x00000b30
        /*0648*/ 	.word	0x000000ff
        /*064c*/ 	.word	0x00000158
        /*0650*/ 	.short	0x0100
        /*0652*/ 	.byte	0x05
	.zero		1


	//   ....[87]....
        /*0654*/ 	.word	0x00000b40
        /*0658*/ 	.word	0x000000ff
        /*065c*/ 	.word	0x00000308
        /*0660*/ 	.short	0x0100
        /*0662*/ 	.byte	0x05
	.zero		1


	//   ....[88]....
        /*0664*/ 	.word	0x00000b50
        /*0668*/ 	.word	0x000000ff
        /*066c*/ 	.word	0x00000160
        /*0670*/ 	.short	0x0100
        /*0672*/ 	.byte	0x05
	.zero		1


	//   ....[89]....
        /*0674*/ 	.word	0x00000b60
        /*0678*/ 	.word	0x000000ff
        /*067c*/ 	.word	0x00000310
        /*0680*/ 	.short	0x0100
        /*0682*/ 	.byte	0x05
	.zero		1


	//   ....[90]....
        /*0684*/ 	.word	0x00000b70
        /*0688*/ 	.word	0x000000ff
        /*068c*/ 	.word	0x00000168
        /*0690*/ 	.short	0x0100
        /*0692*/ 	.byte	0x05
	.zero		1


	//   ....[91]....
        /*0694*/ 	.word	0x00000b80
        /*0698*/ 	.word	0x000000ff
        /*069c*/ 	.word	0x00000318
        /*06a0*/ 	.short	0x0100
        /*06a2*/ 	.byte	0x05
	.zero		1


	//   ....[92]....
        /*06a4*/ 	.word	0x00000b90
        /*06a8*/ 	.word	0x000000ff
        /*06ac*/ 	.word	0x00000170
        /*06b0*/ 	.short	0x0100
        /*06b2*/ 	.byte	0x05
	.zero		1


	//   ....[93]....
        /*06b4*/ 	.word	0x00000ba0
        /*06b8*/ 	.word	0x000000ff
        /*06bc*/ 	.word	0x00000320
        /*06c0*/ 	.short	0x0100
        /*06c2*/ 	.byte	0x05
	.zero		1


	//   ....[94]....
        /*06c4*/ 	.word	0x00000bb0
        /*06c8*/ 	.word	0x000000ff
        /*06cc*/ 	.word	0x00000178
        /*06d0*/ 	.short	0x0100
        /*06d2*/ 	.byte	0x05
	.zero		1


	//   ....[95]....
        /*06d4*/ 	.word	0x00000bc0
        /*06d8*/ 	.word	0x000000ff
        /*06dc*/ 	.word	0x00000328
        /*06e0*/ 	.short	0x0100
        /*06e2*/ 	.byte	0x05
	.zero		1


	//   ....[96]....
        /*06e4*/ 	.word	0x00000bd0
        /*06e8*/ 	.word	0x000000ff
        /*06ec*/ 	.word	0x00000180
        /*06f0*/ 	.short	0x0100
        /*06f2*/ 	.byte	0x05
	.zero		1


	//   ....[97]....
        /*06f4*/ 	.word	0x00000be0
        /*06f8*/ 	.word	0x000000ff
        /*06fc*/ 	.word	0x00000330
        /*0700*/ 	.short	0x0100
        /*0702*/ 	.byte	0x05
	.zero		1


	//   ....[98]....
        /*0704*/ 	.word	0x00000bf0
        /*0708*/ 	.word	0x000000ff
        /*070c*/ 	.word	0x00000188
        /*0710*/ 	.short	0x0100
        /*0712*/ 	.byte	0x05
	.zero		1


	//   ....[99]....
        /*0714*/ 	.word	0x00000c00
        /*0718*/ 	.word	0x000000ff
        /*071c*/ 	.word	0x00000338
        /*0720*/ 	.short	0x0100
        /*0722*/ 	.byte	0x05
	.zero		1


	//   ....[100]....
        /*0724*/ 	.word	0x00000c10
        /*0728*/ 	.word	0x000000ff
        /*072c*/ 	.word	0x00000190
        /*0730*/ 	.short	0x0100
        /*0732*/ 	.byte	0x05
	.zero		1


	//   ....[101]....
        /*0734*/ 	.word	0x00000c20
        /*0738*/ 	.word	0x000000ff
        /*073c*/ 	.word	0x00000340
        /*0740*/ 	.short	0x0100
        /*0742*/ 	.byte	0x05
	.zero		1


	//   ....[102]....
        /*0744*/ 	.word	0x00000c30
        /*0748*/ 	.word	0x000000ff
        /*074c*/ 	.word	0x00000198
        /*0750*/ 	.short	0x0100
        /*0752*/ 	.byte	0x05
	.zero		1


	//   ....[103]....
        /*0754*/ 	.word	0x00000c40
        /*0758*/ 	.word	0x000000ff
        /*075c*/ 	.word	0x00000348
        /*0760*/ 	.short	0x0100
        /*0762*/ 	.byte	0x05
	.zero		1


	//   ....[104]....
        /*0764*/ 	.word	0x00000c50
        /*0768*/ 	.word	0x000000ff
        /*076c*/ 	.word	0x000001a0
        /*0770*/ 	.short	0x0100
        /*0772*/ 	.byte	0x05
	.zero		1


	//   ....[105]....
        /*0774*/ 	.word	0x00000c60
        /*0778*/ 	.word	0x000000ff
        /*077c*/ 	.word	0x00000350
        /*0780*/ 	.short	0x0100
        /*0782*/ 	.byte	0x05
	.zero		1


	//   ....[106]....
        /*0784*/ 	.word	0x00000c70
        /*0788*/ 	.word	0x000000ff
        /*078c*/ 	.word	0x000001a8
        /*0790*/ 	.short	0x0100
        /*0792*/ 	.byte	0x05
	.zero		1


	//   ....[107]....
        /*0794*/ 	.word	0x00000c80
        /*0798*/ 	.word	0x000000ff
        /*079c*/ 	.word	0x00000358
        /*07a0*/ 	.short	0x0100
        /*07a2*/ 	.byte	0x05
	.zero		1


	//   ....[108]....
        /*07a4*/ 	.word	0x00000dc0
        /*07a8*/ 	.word	0x000000ff
        /*07ac*/ 	.word	0x00000360
        /*07b0*/ 	.short	0x0100
        /*07b2*/ 	.byte	0x06
	.zero		1


	//   ....[109]....
        /*07b4*/ 	.word	0x00000dd0
        /*07b8*/ 	.word	0x000000ff
        /*07bc*/ 	.word	0x00000368
        /*07c0*/ 	.short	0x0100
        /*07c2*/ 	.byte	0x06
	.zero		1


	//   ....[110]....
        /*07c4*/ 	.word	0x00000ec0
        /*07c8*/ 	.word	0x000000ff
        /*07cc*/ 	.word	0x00000370
        /*07d0*/ 	.short	0x0100
        /*07d2*/ 	.byte	0x05
	.zero		1


	//   ....[111]....
        /*07d4*/ 	.word	0x00000ed0
        /*07d8*/ 	.word	0x000000ff
        /*07dc*/ 	.word	0x00000378
        /*07e0*/ 	.short	0x0100
        /*07e2*/ 	.byte	0x05
	.zero		1


	//   ....[112]....
        /*07e4*/ 	.word	0x00001010
        /*07e8*/ 	.word	0x000000ff
        /*07ec*/ 	.word	0x00000380
        /*07f0*/ 	.short	0x0100
        /*07f2*/ 	.byte	0x05
	.zero		1


	//   ....[113]....
        /*07f4*/ 	.word	0x00001020
        /*07f8*/ 	.word	0x000000ff
        /*07fc*/ 	.word	0x00000390
        /*0800*/ 	.short	0x0100
        /*0802*/ 	.byte	0x05
	.zero		1


	//   ....[114]....
        /*0804*/ 	.word	0x00001030
        /*0808*/ 	.word	0x000000ff
        /*080c*/ 	.word	0x00000388
        /*0810*/ 	.short	0x0100
        /*0812*/ 	.byte	0x05
	.zero		1


	//   ....[115]....
        /*0814*/ 	.word	0x00001040
        /*0818*/ 	.word	0x000000ff
        /*081c*/ 	.word	0x00000398
        /*0820*/ 	.short	0x0100
        /*0822*/ 	.byte	0x05
	.zero		1


	//   ....[116]....
        /*0824*/ 	.word	0x00001170
        /*0828*/ 	.word	0x000000ff
        /*082c*/ 	.word	0x000003a0
        /*0830*/ 	.short	0x0100
        /*0832*/ 	.byte	0x06
	.zero		1


	//   ....[117]....
        /*0834*/ 	.word	0x00001180
        /*0838*/ 	.word	0x000000ff
        /*083c*/ 	.word	0x000003c0
        /*0840*/ 	.short	0x0100
        /*0842*/ 	.byte	0x06
	.zero		1


	//   ....[118]....
        /*0844*/ 	.word	0x00001190
        /*0848*/ 	.word	0x000000ff
        /*084c*/ 	.word	0x000003a8
        /*0850*/ 	.short	0x0100
        /*0852*/ 	.byte	0x06
	.zero		1


	//   ....[119]....
        /*0854*/ 	.word	0x000011a0
        /*0858*/ 	.word	0x000000ff
        /*085c*/ 	.word	0x000003c8
        /*0860*/ 	.short	0x0100
        /*0862*/ 	.byte	0x06
	.zero		1


	//   ....[120]....
        /*0864*/ 	.word	0x000011b0
        /*0868*/ 	.word	0x000000ff
        /*086c*/ 	.word	0x000003b0
        /*0870*/ 	.short	0x0100
        /*0872*/ 	.byte	0x06
	.zero		1


	//   ....[121]....
        /*0874*/ 	.word	0x000011c0
        /*0878*/ 	.word	0x000000ff
        /*087c*/ 	.word	0x000003d0
        /*0880*/ 	.short	0x0100
        /*0882*/ 	.byte	0x06
	.zero		1


	//   ....[122]....
        /*0884*/ 	.word	0x000011d0
        /*0888*/ 	.word	0x000000ff
        /*088c*/ 	.word	0x000003b8
        /*0890*/ 	.short	0x0100
        /*0892*/ 	.byte	0x06
	.zero		1


	//   ....[123]....
        /*0894*/ 	.word	0x000011e0
        /*0898*/ 	.word	0x000000ff
        /*089c*/ 	.word	0x000003d8
        /*08a0*/ 	.short	0x0100
        /*08a2*/ 	.byte	0x06
	.zero		1


	//   ....[124]....
        /*08a4*/ 	.word	0x000012d0
        /*08a8*/ 	.word	0x000000ff
        /*08ac*/ 	.word	0x000003e0
        /*08b0*/ 	.short	0x0100
        /*08b2*/ 	.byte	0x05
	.zero		1


	//   ....[125]....
        /*08b4*/ 	.word	0x000012e0
        /*08b8*/ 	.word	0x000000ff
        /*08bc*/ 	.word	0x000003f0
        /*08c0*/ 	.short	0x0100
        /*08c2*/ 	.byte	0x05
	.zero		1


	//   ....[126]....
        /*08c4*/ 	.word	0x000012f0
        /*08c8*/ 	.word	0x000000ff
        /*08cc*/ 	.word	0x000003e8
        /*08d0*/ 	.short	0x0100
        /*08d2*/ 	.byte	0x05
	.zero		1


	//   ....[127]....
        /*08d4*/ 	.word	0x00001300
        /*08d8*/ 	.word	0x000000ff
        /*08dc*/ 	.word	0x000003f8
        /*08e0*/ 	.short	0x0100
        /*08e2*/ 	.byte	0x05
	.zero		1


	//   ....[128]....
        /*08e4*/ 	.word	0x00001bd0
        /*08e8*/ 	.word	0x00000003
        /*08ec*/ 	.word	0x000003f0
        /*08f0*/ 	.short	0x010a
        /*08f2*/ 	.byte	0xff
	.zero		1


	//   ....[129]....
        /*08f4*/ 	.word	0x00001c00
        /*08f8*/ 	.word	0x00000003
        /*08fc*/ 	.word	0x000003e0
        /*0900*/ 	.short	0x0101
        /*0902*/ 	.byte	0xff
	.zero		1


	//   ....[130]....
        /*0904*/ 	.word	0x00001cd0
        /*0908*/ 	.word	0x000000ff
        /*090c*/ 	.word	0x000001b0
        /*0910*/ 	.short	0x010a
        /*0912*/ 	.byte	0x08
	.zero		1


	//   ....[131]....
        /*0914*/ 	.word	0x00001d70
        /*0918*/ 	.word	0x000000ff
        /*091c*/ 	.word	0x000001b0
        /*0920*/ 	.short	0x010a
        /*0922*/ 	.byte	0x21
	.zero		1


	//   ....[132]....
        /*0924*/ 	.word	0x00001ed0
        /*0928*/ 	.word	0x000000ff
        /*092c*/ 	.word	0x000001b0
        /*0930*/ 	.short	0x010a
        /*0932*/ 	.byte	0x08
	.zero		1


	//   ....[133]....
        /*0934*/ 	.word	0x00001fc0
        /*0938*/ 	.word	0x000000ff
        /*093c*/ 	.word	0x00000378
        /*0940*/ 	.short	0x0101
        /*0942*/ 	.byte	0x04
	.zero		1


	//   ....[134]....
        /*0944*/ 	.word	0x00001fe0
        /*0948*/ 	.word	0x000000ff
        /*094c*/ 	.word	0x000001b0
        /*0950*/ 	.short	0x010a
        /*0952*/ 	.byte	0x08
	.zero		1


	//   ....[135]....
        /*0954*/ 	.word	0x00002060
        /*0958*/ 	.word	0x000000ff
        /*095c*/ 	.word	0x000001b0
        /*0960*/ 	.short	0x010a
        /*0962*/ 	.byte	0x11
	.zero		1


	//   ....[136]....
        /*0964*/ 	.word	0x000021c0
        /*0968*/ 	.word	0x000000ff
        /*096c*/ 	.word	0x000001b0
        /*0970*/ 	.short	0x010a
        /*0972*/ 	.byte	0x08
	.zero		1


	//   ....[137]....
        /*0974*/ 	.word	0x000022e0
        /*0978*/ 	.word	0x00000002
        /*097c*/ 	.word	0x00000380
        /*0980*/ 	.short	0x010a
        /*0982*/ 	.byte	0xff
	.zero		1


	//   ....[138]....
        /*0984*/ 	.word	0x000023a0
        /*0988*/ 	.word	0x00000002
        /*098c*/ 	.word	0x00000000
        /*0990*/ 	.short	0x0101
        /*0992*/ 	.byte	0xff
	.zero		1


	//   ....[139]....
        /*0994*/ 	.word	0x00002900
        /*0998*/ 	.word	0x000000ff
        /*099c*/ 	.word	0x00000000
        /*09a0*/ 	.short	0x010a
        /*09a2*/ 	.byte	0x05
	.zero		1


	//   ....[140]....
        /*09a4*/ 	.word	0x00002990
        /*09a8*/ 	.word	0x000000ff
        /*09ac*/ 	.word	0x00000000
        /*09b0*/ 	.short	0x010a
        /*09b2*/ 	.byte	0x05
	.zero		1


	//   ....[141]....
        /*09b4*/ 	.word	0x00002a20
        /*09b8*/ 	.word	0x000000ff
        /*09bc*/ 	.word	0x00000000
        /*09c0*/ 	.short	0x010a
        /*09c2*/ 	.byte	0x05
	.zero		1


	//   ....[142]....
        /*09c4*/ 	.word	0x00002ab0
        /*09c8*/ 	.word	0x000000ff
        /*09cc*/ 	.word	0x00000000
        /*09d0*/ 	.short	0x010a
        /*09d2*/ 	.byte	0x05
	.zero		1


	//   ....[143]....
        /*09d4*/ 	.word	0x00002b40
        /*09d8*/ 	.word	0x000000ff
        /*09dc*/ 	.word	0x00000000
        /*09e0*/ 	.short	0x010a
        /*09e2*/ 	.byte	0x05
	.zero		1


	//   ....[144]....
        /*09e4*/ 	.word	0x00002bd0
        /*09e8*/ 	.word	0x000000ff
        /*09ec*/ 	.word	0x00000000
        /*09f0*/ 	.short	0x010a
        /*09f2*/ 	.byte	0x05
	.zero		1


	//   ....[145]....
        /*09f4*/ 	.word	0x00002c60
        /*09f8*/ 	.word	0x000000ff
        /*09fc*/ 	.word	0x00000000
        /*0a00*/ 	.short	0x010a
        /*0a02*/ 	.byte	0x05
	.zero		1


	//   ....[146]....
        /*0a04*/ 	.word	0x00002cf0
        /*0a08*/ 	.word	0x000000ff
        /*0a0c*/ 	.word	0x00000000
        /*0a10*/ 	.short	0x010a
        /*0a12*/ 	.byte	0x05
	.zero		1


	//   ....[147]....
        /*0a14*/ 	.word	0x00002d80
        /*0a18*/ 	.word	0x000000ff
        /*0a1c*/ 	.word	0x00000000
        /*0a20*/ 	.short	0x010a
        /*0a22*/ 	.byte	0x05
	.zero		1


	//   ....[148]....
        /*0a24*/ 	.word	0x00002e10
        /*0a28*/ 	.word	0x000000ff
        /*0a2c*/ 	.word	0x00000000
        /*0a30*/ 	.short	0x010a
        /*0a32*/ 	.byte	0x05
	.zero		1


	//   ....[149]....
        /*0a34*/ 	.word	0x00002ea0
        /*0a38*/ 	.word	0x000000ff
        /*0a3c*/ 	.word	0x00000000
        /*0a40*/ 	.short	0x010a
        /*0a42*/ 	.byte	0x05
	.zero		1


	//   ....[150]....
        /*0a44*/ 	.word	0x00002f30
        /*0a48*/ 	.word	0x000000ff
        /*0a4c*/ 	.word	0x00000000
        /*0a50*/ 	.short	0x010a
        /*0a52*/ 	.byte	0x05
	.zero		1


	//   ....[151]....
        /*0a54*/ 	.word	0x00002fc0
        /*0a58*/ 	.word	0x000000ff
        /*0a5c*/ 	.word	0x00000000
        /*0a60*/ 	.short	0x010a
        /*0a62*/ 	.byte	0x05
	.zero		1


	//   ....[152]....
        /*0a64*/ 	.word	0x00003050
        /*0a68*/ 	.word	0x000000ff
        /*0a6c*/ 	.word	0x00000000
        /*0a70*/ 	.short	0x010a
        /*0a72*/ 	.byte	0x05
	.zero		1


	//   ....[153]....
        /*0a74*/ 	.word	0x000030e0
        /*0a78*/ 	.word	0x000000ff
        /*0a7c*/ 	.word	0x00000000
        /*0a80*/ 	.short	0x010a
        /*0a82*/ 	.byte	0x05
	.zero		1


	//   ....[154]....
        /*0a84*/ 	.word	0x00003170
        /*0a88*/ 	.word	0x000000ff
        /*0a8c*/ 	.word	0x00000000
        /*0a90*/ 	.short	0x010a
        /*0a92*/ 	.byte	0x05
	.zero		1


	//   ....[155]....
        /*0a94*/ 	.word	0x00003200
        /*0a98*/ 	.word	0x000000ff
        /*0a9c*/ 	.word	0x00000000
        /*0aa0*/ 	.short	0x010a
        /*0aa2*/ 	.byte	0x05
	.zero		1


	//   ....[156]....
        /*0aa4*/ 	.word	0x00003290
        /*0aa8*/ 	.word	0x000000ff
        /*0aac*/ 	.word	0x00000000
        /*0ab0*/ 	.short	0x010a
        /*0ab2*/ 	.byte	0x05
	.zero		1


	//   ....[157]....
        /*0ab4*/ 	.word	0x00003320
        /*0ab8*/ 	.word	0x000000ff
        /*0abc*/ 	.word	0x00000000
        /*0ac0*/ 	.short	0x010a
        /*0ac2*/ 	.byte	0x05
	.zero		1


	//   ....[158]....
        /*0ac4*/ 	.word	0x000033b0
        /*0ac8*/ 	.word	0x000000ff
        /*0acc*/ 	.word	0x00000000
        /*0ad0*/ 	.short	0x010a
        /*0ad2*/ 	.byte	0x05
	.zero		1


	//   ....[159]....
        /*0ad4*/ 	.word	0x00003440
        /*0ad8*/ 	.word	0x000000ff
        /*0adc*/ 	.word	0x00000000
        /*0ae0*/ 	.short	0x010a
        /*0ae2*/ 	.byte	0x05
	.zero		1


	//   ....[160]....
        /*0ae4*/ 	.word	0x000034d0
        /*0ae8*/ 	.word	0x000000ff
        /*0aec*/ 	.word	0x00000000
        /*0af0*/ 	.short	0x010a
        /*0af2*/ 	.byte	0x05
	.zero		1


	//   ....[161]....
        /*0af4*/ 	.word	0x00003560
        /*0af8*/ 	.word	0x000000ff
        /*0afc*/ 	.word	0x00000000
        /*0b00*/ 	.short	0x010a
        /*0b02*/ 	.byte	0x05
	.zero		1


	//   ....[162]....
        /*0b04*/ 	.word	0x000035f0
        /*0b08*/ 	.word	0x000000ff
        /*0b0c*/ 	.word	0x00000000
        /*0b10*/ 	.short	0x010a
        /*0b12*/ 	.byte	0x05
	.zero		1


	//   ....[163]....
        /*0b14*/ 	.word	0x00003680
        /*0b18*/ 	.word	0x000000ff
        /*0b1c*/ 	.word	0x00000000
        /*0b20*/ 	.short	0x010a
        /*0b22*/ 	.byte	0x05
	.zero		1


	//   ....[164]....
        /*0b24*/ 	.word	0x00003710
        /*0b28*/ 	.word	0x000000ff
        /*0b2c*/ 	.word	0x00000000
        /*0b30*/ 	.short	0x010a
        /*0b32*/ 	.byte	0x05
	.zero		1


	//   ....[165]....
        /*0b34*/ 	.word	0x000037a0
        /*0b38*/ 	.word	0x000000ff
        /*0b3c*/ 	.word	0x00000000
        /*0b40*/ 	.short	0x010a
        /*0b42*/ 	.byte	0x05
	.zero		1


	//   ....[166]....
        /*0b44*/ 	.word	0x00003830
        /*0b48*/ 	.word	0x000000ff
        /*0b4c*/ 	.word	0x00000000
        /*0b50*/ 	.short	0x010a
        /*0b52*/ 	.byte	0x05
	.zero		1


	//   ....[167]....
        /*0b54*/ 	.word	0x000038c0
        /*0b58*/ 	.word	0x000000ff
        /*0b5c*/ 	.word	0x00000000
        /*0b60*/ 	.short	0x010a
        /*0b62*/ 	.byte	0x05
	.zero		1


	//   ....[168]....
        /*0b64*/ 	.word	0x00003950
        /*0b68*/ 	.word	0x000000ff
        /*0b6c*/ 	.word	0x00000000
        /*0b70*/ 	.short	0x010a
        /*0b72*/ 	.byte	0x05
	.zero		1


	//   ....[169]....
        /*0b74*/ 	.word	0x000039e0
        /*0b78*/ 	.word	0x000000ff
        /*0b7c*/ 	.word	0x00000000
        /*0b80*/ 	.short	0x010a
        /*0b82*/ 	.byte	0x05
	.zero		1


	//   ....[170]....
        /*0b84*/ 	.word	0x00003a70
        /*0b88*/ 	.word	0x000000ff
        /*0b8c*/ 	.word	0x00000000
        /*0b90*/ 	.short	0x010a
        /*0b92*/ 	.byte	0x05
	.zero		1


	//   ....[171]....
        /*0b94*/ 	.word	0x00003b00
        /*0b98*/ 	.word	0x000000ff
        /*0b9c*/ 	.word	0x00000000
        /*0ba0*/ 	.short	0x010a
        /*0ba2*/ 	.byte	0x05
	.zero		1


	//   ....[172]....
        /*0ba4*/ 	.word	0x00003b90
        /*0ba8*/ 	.word	0x000000ff
        /*0bac*/ 	.word	0x00000000
        /*0bb0*/ 	.short	0x010a
        /*0bb2*/ 	.byte	0x05
	.zero		1


	//   ....[173]....
        /*0bb4*/ 	.word	0x00003c20
        /*0bb8*/ 	.word	0x000000ff
        /*0bbc*/ 	.word	0x00000000
        /*0bc0*/ 	.short	0x010a
        /*0bc2*/ 	.byte	0x05
	.zero		1


	//   ....[174]....
        /*0bc4*/ 	.word	0x00003cb0
        /*0bc8*/ 	.word	0x000000ff
        /*0bcc*/ 	.word	0x00000000
        /*0bd0*/ 	.short	0x010a
        /*0bd2*/ 	.byte	0x05
	.zero		1


	//   ....[175]....
        /*0bd4*/ 	.word	0x00003d40
        /*0bd8*/ 	.word	0x000000ff
        /*0bdc*/ 	.word	0x00000000
        /*0be0*/ 	.short	0x010a
        /*0be2*/ 	.byte	0x05
	.zero		1


	//   ....[176]....
        /*0be4*/ 	.word	0x00003dd0
        /*0be8*/ 	.word	0x000000ff
        /*0bec*/ 	.word	0x00000000
        /*0bf0*/ 	.short	0x010a
        /*0bf2*/ 	.byte	0x05
	.zero		1


	//   ....[177]....
        /*0bf4*/ 	.word	0x00003e60
        /*0bf8*/ 	.word	0x000000ff
        /*0bfc*/ 	.word	0x00000000
        /*0c00*/ 	.short	0x010a
        /*0c02*/ 	.byte	0x05
	.zero		1


	//   ....[178]....
        /*0c04*/ 	.word	0x00003ef0
        /*0c08*/ 	.word	0x000000ff
        /*0c0c*/ 	.word	0x00000000
        /*0c10*/ 	.short	0x010a
        /*0c12*/ 	.byte	0x05
	.zero		1


	//   ....[179]....
        /*0c14*/ 	.word	0x00003f80
        /*0c18*/ 	.word	0x000000ff
        /*0c1c*/ 	.word	0x00000000
        /*0c20*/ 	.short	0x010a
        /*0c22*/ 	.byte	0x05
	.zero		1


	//   ....[180]....
        /*0c24*/ 	.word	0x00004010
        /*0c28*/ 	.word	0x000000ff
        /*0c2c*/ 	.word	0x00000000
        /*0c30*/ 	.short	0x010a
        /*0c32*/ 	.byte	0x05
	.zero		1


	//   ....[181]....
        /*0c34*/ 	.word	0x000040a0
        /*0c38*/ 	.word	0x000000ff
        /*0c3c*/ 	.word	0x00000000
        /*0c40*/ 	.short	0x010a
        /*0c42*/ 	.byte	0x05
	.zero		1


	//   ....[182]....
        /*0c44*/ 	.word	0x00004130
        /*0c48*/ 	.word	0x000000ff
        /*0c4c*/ 	.word	0x00000000
        /*0c50*/ 	.short	0x010a
        /*0c52*/ 	.byte	0x05
	.zero		1


	//   ....[183]....
        /*0c54*/ 	.word	0x000041c0
        /*0c58*/ 	.word	0x000000ff
        /*0c5c*/ 	.word	0x00000000
        /*0c60*/ 	.short	0x010a
        /*0c62*/ 	.byte	0x05
	.zero		1


	//   ....[184]....
        /*0c64*/ 	.word	0x00004250
        /*0c68*/ 	.word	0x000000ff
        /*0c6c*/ 	.word	0x00000000
        /*0c70*/ 	.short	0x010a
        /*0c72*/ 	.byte	0x05
	.zero		1


	//   ....[185]....
        /*0c74*/ 	.word	0x000042e0
        /*0c78*/ 	.word	0x000000ff
        /*0c7c*/ 	.word	0x00000000
        /*0c80*/ 	.short	0x010a
        /*0c82*/ 	.byte	0x05
	.zero		1


	//   ....[186]....
        /*0c84*/ 	.word	0x00004370
        /*0c88*/ 	.word	0x000000ff
        /*0c8c*/ 	.word	0x00000000
        /*0c90*/ 	.short	0x010a
        /*0c92*/ 	.byte	0x05
	.zero		1


	//   ....[187]....
        /*0c94*/ 	.word	0x00004400
        /*0c98*/ 	.word	0x000000ff
        /*0c9c*/ 	.word	0x00000000
        /*0ca0*/ 	.short	0x010a
        /*0ca2*/ 	.byte	0x05
	.zero		1


	//   ....[188]....
        /*0ca4*/ 	.word	0x00004490
        /*0ca8*/ 	.word	0x000000ff
        /*0cac*/ 	.word	0x00000000
        /*0cb0*/ 	.short	0x010a
        /*0cb2*/ 	.byte	0x05
	.zero		1


	//   ....[189]....
        /*0cb4*/ 	.word	0x00004520
        /*0cb8*/ 	.word	0x000000ff
        /*0cbc*/ 	.word	0x00000000
        /*0cc0*/ 	.short	0x010a
        /*0cc2*/ 	.byte	0x05
	.zero		1


	//   ....[190]....
        /*0cc4*/ 	.word	0x000045b0
        /*0cc8*/ 	.word	0x000000ff
        /*0ccc*/ 	.word	0x00000000
        /*0cd0*/ 	.short	0x010a
        /*0cd2*/ 	.byte	0x05
	.zero		1


	//   ....[191]....
        /*0cd4*/ 	.word	0x00004640
        /*0cd8*/ 	.word	0x000000ff
        /*0cdc*/ 	.word	0x00000000
        /*0ce0*/ 	.short	0x010a
        /*0ce2*/ 	.byte	0x05
	.zero		1


	//   ....[192]....
        /*0ce4*/ 	.word	0x000046e0
        /*0ce8*/ 	.word	0x00000000
        /*0cec*/ 	.word	0x00000000
        /*0cf0*/ 	.short	0x010a
        /*0cf2*/ 	.byte	0xff
	.zero		1


	//   ....[193]....
        /*0cf4*/ 	.word	0x00004800
        /*0cf8*/ 	.word	0x00000000
        /*0cfc*/ 	.word	0x000003e0
        /*0d00*/ 	.short	0x010a
        /*0d02*/ 	.byte	0xff
	.zero		1


	//   ....[194]....
        /*0d04*/ 	.word	0x00004860
        /*0d08*/ 	.word	0x00000004
        /*0d0c*/ 	.word	0x00000000
        /*0d10*/ 	.short	0x0101
        /*0d12*/ 	.byte	0xff
	.zero		1


	//   ....[195]....
        /*0d14*/ 	.word	0x00004880
        /*0d18*/ 	.word	0x000000ff
        /*0d1c*/ 	.word	0x00000390
        /*0d20*/ 	.short	0x010a
        /*0d22*/ 	.byte	0x05
	.zero		1


	//   ....[196]....
        /*0d24*/ 	.word	0x000049a0
        /*0d28*/ 	.word	0x00000000
        /*0d2c*/ 	.word	0x00000380
        /*0d30*/ 	.short	0x010a
        /*0d32*/ 	.byte	0xff
	.zero		1


	//   ....[197]....
        /*0d34*/ 	.word	0x00004ab0
        /*0d38*/ 	.word	0x00000000
        /*0d3c*/ 	.word	0x00000000
        /*0d40*/ 	.short	0x0101
        /*0d42*/ 	.byte	0xff
	.zero		1


	//   ....[198]....
        /*0d44*/ 	.word	0x00004b40
        /*0d48*/ 	.word	0x000000ff
        /*0d4c*/ 	.word	0x00000390
        /*0d50*/ 	.short	0x0106
        /*0d52*/ 	.byte	0x05
	.zero		1


	//   ....[199]....
        /*0d54*/ 	.word	0x00004b60
        /*0d58*/ 	.word	0x000000ff
        /*0d5c*/ 	.word	0x00000390
        /*0d60*/ 	.short	0x010a
        /*0d62*/ 	.byte	0x05
	.zero		1


	//   ....[200]....
        /*0d64*/ 	.word	0x00004bf0
        /*0d68*/ 	.word	0x000000ff
        /*0d6c*/ 	.word	0x00000390
        /*0d70*/ 	.short	0x0106
        /*0d72*/ 	.byte	0x04
	.zero		1


	//   ....[201]....
        /*0d74*/ 	.word	0x00004c30
        /*0d78*/ 	.word	0x00000000
        /*0d7c*/ 	.word	0x00000390
        /*0d80*/ 	.short	0x010a
        /*0d82*/ 	.byte	0xff
	.zero		1


	//   ....[202]....
        /*0d84*/ 	.word	0x00005110
        /*0d88*/ 	.word	0x00000000
        /*0d8c*/ 	.word	0x00000380
        /*0d90*/ 	.short	0x010a
        /*0d92*/ 	.byte	0xff
	.zero		1


	//   ....[203]....
        /*0d94*/ 	.word	0x00005210
        /*0d98*/ 	.word	0x00000003
        /*0d9c*/ 	.word	0x00000000
        /*0da0*/ 	.short	0x0101
        /*0da2*/ 	.byte	0xff
	.zero		1


	//   ....[204]....
        /*0da4*/ 	.word	0x00005220
        /*0da8*/ 	.word	0x000000ff
        /*0dac*/ 	.word	0x00000000
        /*0db0*/ 	.short	0x010a
        /*0db2*/ 	.byte	0x04
	.zero		1


	//   ....[205]....
        /*0db4*/ 	.word	0x00005240
        /*0db8*/ 	.word	0x000000ff
        /*0dbc*/ 	.word	0x000003c0
        /*0dc0*/ 	.short	0x010a
        /*0dc2*/ 	.byte	0x09
	.zero		1


	//   ....[206]....
        /*0dc4*/ 	.word	0x00005380
        /*0dc8*/ 	.word	0x000000ff
        /*0dcc*/ 	.word	0x00000000
        /*0dd0*/ 	.short	0x010a
        /*0dd2*/ 	.byte	0x07
	.zero		1


	//   ....[207]....
        /*0dd4*/ 	.word	0x000054b0
        /*0dd8*/ 	.word	0x000000ff
        /*0ddc*/ 	.word	0x00000000
        /*0de0*/ 	.short	0x010a
        /*0de2*/ 	.byte	0x04
	.zero		1


	//   ....[208]....
        /*0de4*/ 	.word	0x00005660
        /*0de8*/ 	.word	0x000000ff
        /*0dec*/ 	.word	0x00000000
        /*0df0*/ 	.short	0x010a
        /*0df2*/ 	.byte	0x05
	.zero		1


	//   ....[209]....
        /*0df4*/ 	.word	0x000056f0
        /*0df8*/ 	.word	0x000000ff
        /*0dfc*/ 	.word	0x00000000
        /*0e00*/ 	.short	0x010a
        /*0e02*/ 	.byte	0x05
	.zero		1


	//   ....[210]....
        /*0e04*/ 	.word	0x00005780
        /*0e08*/ 	.word	0x000000ff
        /*0e0c*/ 	.word	0x00000000
        /*0e10*/ 	.short	0x010a
        /*0e12*/ 	.byte	0x05
	.zero		1


	//   ....[211]....
        /*0e14*/ 	.word	0x00005810
        /*0e18*/ 	.word	0x000000ff
        /*0e1c*/ 	.word	0x00000000
        /*0e20*/ 	.short	0x010a
        /*0e22*/ 	.byte	0x07
	.zero		1


	//   ....[212]....
        /*0e24*/ 	.word	0x00005c50
        /*0e28*/ 	.word	0x00000000
        /*0e2c*/ 	.word	0x00000380
        /*0e30*/ 	.short	0x010a
        /*0e32*/ 	.byte	0xff
	.zero		1


	//   ....[213]....
        /*0e34*/ 	.word	0x00005d40
        /*0e38*/ 	.word	0x00000000
        /*0e3c*/ 	.word	0x00000000
        /*0e40*/ 	.short	0x0101
        /*0e42*/ 	.byte	0xff
	.zero		1


	//   ....[214]....
        /*0e44*/ 	.word	0x00006060
        /*0e48*/ 	.word	0x000000ff
        /*0e4c*/ 	.word	0x00000378
        /*0e50*/ 	.short	0x010a
        /*0e52*/ 	.byte	0x06
	.zero		1


	//   ....[215]....
        /*0e54*/ 	.word	0x000061e0
        /*0e58*/ 	.word	0x000000ff
        /*0e5c*/ 	.word	0x00000368
        /*0e60*/ 	.short	0x010a
        /*0e62*/ 	.byte	0x06
	.zero		1


	//   ....[216]....
        /*0e64*/ 	.word	0x00006510
        /*0e68*/ 	.word	0x000000ff
        /*0e6c*/ 	.word	0x00000360
        /*0e70*/ 	.short	0x010b
        /*0e72*/ 	.byte	0x06
	.zero		1


	//   ....[217]....
        /*0e74*/ 	.word	0x00006530
        /*0e78*/ 	.word	0x000000ff
        /*0e7c*/ 	.word	0x00000000
        /*0e80*/ 	.short	0x0101
        /*0e82*/ 	.byte	0x25
	.zero		1


	//   ....[218]....
        /*0e84*/ 	.word	0x00006570
        /*0e88*/ 	.word	0x00000000
        /*0e8c*/ 	.word	0x00000368
        /*0e90*/ 	.short	0x010a
        /*0e92*/ 	.byte	0xff
	.zero		1


	//   ....[219]....
        /*0e94*/ 	.word	0x000068d0
        /*0e98*/ 	.word	0x00000000
        /*0e9c*/ 	.word	0x00000380
        /*0ea0*/ 	.short	0x010a
        /*0ea2*/ 	.byte	0xff
	.zero		1


	//   ....[220]....
        /*0ea4*/ 	.word	0x000069e0
        /*0ea8*/ 	.word	0x00000000
        /*0eac*/ 	.word	0x00000000
        /*0eb0*/ 	.short	0x0101
        /*0eb2*/ 	.byte	0xff
	.zero		1


	//   ....[221]....
        /*0eb4*/ 	.word	0x00007390
        /*0eb8*/ 	.word	0x000000ff
        /*0ebc*/ 	.word	0x00000360
        /*0ec0*/ 	.short	0x010a
        /*0ec2*/ 	.byte	0x2b
	.zero		1


	//   ....[222]....
        /*0ec4*/ 	.word	0x000073b0
        /*0ec8*/ 	.word	0x0000005c
        /*0ecc*/ 	.word	0x000003a0
        /*0ed0*/ 	.short	0x010a
        /*0ed2*/ 	.byte	0xff
	.zero		1


	//   ....[223]....
        /*0ed4*/ 	.word	0x00007500
        /*0ed8*/ 	.word	0x000000ff
        /*0edc*/ 	.word	0x00000360
        /*0ee0*/ 	.short	0x010a
        /*0ee2*/ 	.byte	0x2b
	.zero		1


	//   ....[224]....
        /*0ee4*/ 	.word	0x000075e0
        /*0ee8*/ 	.word	0x000000ff
        /*0eec*/ 	.word	0x00000000
        /*0ef0*/ 	.short	0x0101
        /*0ef2*/ 	.byte	0x04
	.zero		1


	//   ....[225]....
        /*0ef4*/ 	.word	0x00007640
        /*0ef8*/ 	.word	0x0000005c
        /*0efc*/ 	.word	0x000003a0
        /*0f00*/ 	.short	0x010a
        /*0f02*/ 	.byte	0xff
	.zero		1


	//   ....[226]....
        /*0f04*/ 	.word	0x000079a0
        /*0f08*/ 	.word	0x000000ff
        /*0f0c*/ 	.word	0x00000000
        /*0f10*/ 	.short	0x0101
        /*0f12*/ 	.byte	0x05
	.zero		1


	//   ....[227]....
        /*0f14*/ 	.word	0x00008310
        /*0f18*/ 	.word	0x00000003
        /*0f1c*/ 	.word	0x000003f0
        /*0f20*/ 	.short	0x010a
        /*0f22*/ 	.byte	0xff
	.zero		1


	//   ....[228]....
        /*0f24*/ 	.word	0x00008370
        /*0f28*/ 	.word	0x00000002
        /*0f2c*/ 	.word	0x000001b0
        /*0f30*/ 	.short	0x010a
        /*0f32*/ 	.byte	0xff
	.zero		1


	//   ....[229]....
        /*0f34*/ 	.word	0x000083d0
        /*0f38*/ 	.word	0x00000002
        /*0f3c*/ 	.word	0x000001b0
        /*0f40*/ 	.short	0x010a
        /*0f42*/ 	.byte	0xff
	.zero		1


	//   ....[230]....
        /*0f44*/ 	.word	0x00008420
        /*0f48*/ 	.word	0x00000002
        /*0f4c*/ 	.word	0x00000380
        /*0f50*/ 	.short	0x010a
        /*0f52*/ 	.byte	0xff
	.zero		1


	//   ....[231]....
        /*0f54*/ 	.word	0x00008480
        /*0f58*/ 	.word	0x00000000
        /*0f5c*/ 	.word	0x00000000
        /*0f60*/ 	.short	0x010a
        /*0f62*/ 	.byte	0xff
	.zero		1


	//   ....[232]....
        /*0f64*/ 	.word	0x000084e0
        /*0f68*/ 	.word	0x00000000
        /*0f6c*/ 	.word	0x00000000
        /*0f70*/ 	.short	0x010a
        /*0f72*/ 	.byte	0xff
	.zero		1


	//   ....[233]....
        /*0f74*/ 	.word	0x00008540
        /*0f78*/ 	.word	0x00000000
        /*0f7c*/ 	.word	0x00000000
        /*0f80*/ 	.short	0x010a
        /*0f82*/ 	.byte	0xff
	.zero		1


	//   ....[234]....
        /*0f84*/ 	.word	0x000085a0
        /*0f88*/ 	.word	0x00000000
        /*0f8c*/ 	.word	0x00000000
        /*0f90*/ 	.short	0x010a
        /*0f92*/ 	.byte	0xff
	.zero		1


	//   ....[235]....
        /*0f94*/ 	.word	0x00008600
        /*0f98*/ 	.word	0x00000000
        /*0f9c*/ 	.word	0x00000000
        /*0fa0*/ 	.short	0x010a
        /*0fa2*/ 	.byte	0xff
	.zero		1


	//   ....[236]....
        /*0fa4*/ 	.word	0x00008660
        /*0fa8*/ 	.word	0x00000000
        /*0fac*/ 	.word	0x00000000
        /*0fb0*/ 	.short	0x010a
        /*0fb2*/ 	.byte	0xff
	.zero		1


	//   ....[237]....
        /*0fb4*/ 	.word	0x000086c0
        /*0fb8*/ 	.word	0x00000000
        /*0fbc*/ 	.word	0x00000000
        /*0fc0*/ 	.short	0x010a
        /*0fc2*/ 	.byte	0xff
	.zero		1


	//   ....[238]....
        /*0fc4*/ 	.word	0x00008720
        /*0fc8*/ 	.word	0x00000000
        /*0fcc*/ 	.word	0x00000000
        /*0fd0*/ 	.short	0x010a
        /*0fd2*/ 	.byte	0xff
	.zero		1


	//   ....[239]....
        /*0fd4*/ 	.word	0x00008780
        /*0fd8*/ 	.word	0x00000000
        /*0fdc*/ 	.word	0x00000000
        /*0fe0*/ 	.short	0x010a
        /*0fe2*/ 	.byte	0xff
	.zero		1


	//   ....[240]....
        /*0fe4*/ 	.word	0x000087e0
        /*0fe8*/ 	.word	0x00000000
        /*0fec*/ 	.word	0x00000000
        /*0ff0*/ 	.short	0x010a
        /*0ff2*/ 	.byte	0xff
	.zero		1


	//   ....[241]....
        /*0ff4*/ 	.word	0x00008840
        /*0ff8*/ 	.word	0x00000000
        /*0ffc*/ 	.word	0x00000000
        /*1000*/ 	.short	0x010a
        /*1002*/ 	.byte	0xff
	.zero		1


	//   ....[242]....
        /*1004*/ 	.word	0x000088a0
        /*1008*/ 	.word	0x00000000
        /*100c*/ 	.word	0x00000000
        /*1010*/ 	.short	0x010a
        /*1012*/ 	.byte	0xff
	.zero		1


	//   ....[243]....
        /*1014*/ 	.word	0x00008900
        /*1018*/ 	.word	0x00000000
        /*101c*/ 	.word	0x00000000
        /*1020*/ 	.short	0x010a
        /*1022*/ 	.byte	0xff
	.zero		1


	//   ....[244]....
        /*1024*/ 	.word	0x00008960
        /*1028*/ 	.word	0x00000000
        /*102c*/ 	.word	0x00000000
        /*1030*/ 	.short	0x010a
        /*1032*/ 	.byte	0xff
	.zero		1


	//   ....[245]....
        /*1034*/ 	.word	0x000089c0
        /*1038*/ 	.word	0x00000000
        /*103c*/ 	.word	0x00000000
        /*1040*/ 	.short	0x010a
        /*1042*/ 	.byte	0xff
	.zero		1


	//   ....[246]....
        /*1044*/ 	.word	0x00008a20
        /*1048*/ 	.word	0x00000000
        /*104c*/ 	.word	0x00000000
        /*1050*/ 	.short	0x010a
        /*1052*/ 	.byte	0xff
	.zero		1


	//   ....[247]....
        /*1054*/ 	.word	0x00008a80
        /*1058*/ 	.word	0x00000000
        /*105c*/ 	.word	0x00000000
        /*1060*/ 	.short	0x010a
        /*1062*/ 	.byte	0xff
	.zero		1


	//   ....[248]....
        /*1064*/ 	.word	0x00008ae0
        /*1068*/ 	.word	0x00000000
        /*106c*/ 	.word	0x00000000
        /*1070*/ 	.short	0x010a
        /*1072*/ 	.byte	0xff
	.zero		1


	//   ....[249]....
        /*1074*/ 	.word	0x00008b40
        /*1078*/ 	.word	0x00000000
        /*107c*/ 	.word	0x00000000
        /*1080*/ 	.short	0x010a
        /*1082*/ 	.byte	0xff
	.zero		1


	//   ....[250]....
        /*1084*/ 	.word	0x00008ba0
        /*1088*/ 	.word	0x00000000
        /*108c*/ 	.word	0x00000000
        /*1090*/ 	.short	0x010a
        /*1092*/ 	.byte	0xff
	.zero		1


	//   ....[251]....
        /*1094*/ 	.word	0x00008c00
        /*1098*/ 	.word	0x00000000
        /*109c*/ 	.word	0x00000000
        /*10a0*/ 	.short	0x010a
        /*10a2*/ 	.byte	0xff
	.zero		1


	//   ....[252]....
        /*10a4*/ 	.word	0x00008c60
        /*10a8*/ 	.word	0x00000000
        /*10ac*/ 	.word	0x00000000
        /*10b0*/ 	.short	0x010a
        /*10b2*/ 	.byte	0xff
	.zero		1


	//   ....[253]....
        /*10b4*/ 	.word	0x00008cc0
        /*10b8*/ 	.word	0x00000000
        /*10bc*/ 	.word	0x00000000
        /*10c0*/ 	.short	0x010a
        /*10c2*/ 	.byte	0xff
	.zero		1


	//   ....[254]....
        /*10c4*/ 	.word	0x00008d20
        /*10c8*/ 	.word	0x00000000
        /*10cc*/ 	.word	0x00000000
        /*10d0*/ 	.short	0x010a
        /*10d2*/ 	.byte	0xff
	.zero		1


	//   ....[255]....
        /*10d4*/ 	.word	0x00008d80
        /*10d8*/ 	.word	0x00000000
        /*10dc*/ 	.word	0x00000000
        /*10e0*/ 	.short	0x010a
        /*10e2*/ 	.byte	0xff
	.zero		1


	//   ....[0]....
        /*10e4*/ 	.word	0x00008de0
        /*10e8*/ 	.word	0x00000000
        /*10ec*/ 	.word	0x00000000
        /*10f0*/ 	.short	0x010a
        /*10f2*/ 	.byte	0xff
	.zero		1


	//   ....[1]....
        /*10f4*/ 	.word	0x00008e40
        /*10f8*/ 	.word	0x00000000
        /*10fc*/ 	.word	0x00000000
        /*1100*/ 	.short	0x010a
        /*1102*/ 	.byte	0xff
	.zero		1


	//   ....[2]....
        /*1104*/ 	.word	0x00008ea0
        /*1108*/ 	.word	0x00000000
        /*110c*/ 	.word	0x00000000
        /*1110*/ 	.short	0x010a
        /*1112*/ 	.byte	0xff
	.zero		1


	//   ....[3]....
        /*1114*/ 	.word	0x00008f00
        /*1118*/ 	.word	0x00000000
        /*111c*/ 	.word	0x00000000
        /*1120*/ 	.short	0x010a
        /*1122*/ 	.byte	0xff
	.zero		1


	//   ....[4]....
        /*1124*/ 	.word	0x00008f60
        /*1128*/ 	.word	0x00000000
        /*112c*/ 	.word	0x00000000
        /*1130*/ 	.short	0x010a
        /*1132*/ 	.byte	0xff
	.zero		1


	//   ....[5]....
        /*1134*/ 	.word	0x00008fc0
        /*1138*/ 	.word	0x00000000
        /*113c*/ 	.word	0x00000000
        /*1140*/ 	.short	0x010a
        /*1142*/ 	.byte	0xff
	.zero		1


	//   ....[6]....
        /*1144*/ 	.word	0x00009020
        /*1148*/ 	.word	0x00000000
        /*114c*/ 	.word	0x00000000
        /*1150*/ 	.short	0x010a
        /*1152*/ 	.byte	0xff
	.zero		1


	//   ....[7]....
        /*1154*/ 	.word	0x00009080
        /*1158*/ 	.word	0x00000000
        /*115c*/ 	.word	0x00000000
        /*1160*/ 	.short	0x010a
        /*1162*/ 	.byte	0xff
	.zero		1


	//   ....[8]....
        /*1164*/ 	.word	0x000090e0
        /*1168*/ 	.word	0x00000000
        /*116c*/ 	.word	0x00000000
        /*1170*/ 	.short	0x010a
        /*1172*/ 	.byte	0xff
	.zero		1


	//   ....[9]....
        /*1174*/ 	.word	0x00009140
        /*1178*/ 	.word	0x00000000
        /*117c*/ 	.word	0x00000000
        /*1180*/ 	.short	0x010a
        /*1182*/ 	.byte	0xff
	.zero		1


	//   ....[10]....
        /*1184*/ 	.word	0x000091a0
        /*1188*/ 	.word	0x00000000
        /*118c*/ 	.word	0x00000000
        /*1190*/ 	.short	0x010a
        /*1192*/ 	.byte	0xff
	.zero		1


	//   ....[11]....
        /*1194*/ 	.word	0x00009200
        /*1198*/ 	.word	0x00000000
        /*119c*/ 	.word	0x00000000
        /*11a0*/ 	.short	0x010a
        /*11a2*/ 	.byte	0xff
	.zero		1


	//   ....[12]....
        /*11a4*/ 	.word	0x00009260
        /*11a8*/ 	.word	0x00000000
        /*11ac*/ 	.word	0x00000000
        /*11b0*/ 	.short	0x010a
        /*11b2*/ 	.byte	0xff
	.zero		1


	//   ....[13]....
        /*11b4*/ 	.word	0x000092c0
        /*11b8*/ 	.word	0x00000000
        /*11bc*/ 	.word	0x00000000
        /*11c0*/ 	.short	0x010a
        /*11c2*/ 	.byte	0xff
	.zero		1


	//   ....[14]....
        /*11c4*/ 	.word	0x00009320
        /*11c8*/ 	.word	0x00000000
        /*11cc*/ 	.word	0x00000000
        /*11d0*/ 	.short	0x010a
        /*11d2*/ 	.byte	0xff
	.zero		1


	//   ....[15]....
        /*11d4*/ 	.word	0x00009380
        /*11d8*/ 	.word	0x00000000
        /*11dc*/ 	.word	0x00000000
        /*11e0*/ 	.short	0x010a
        /*11e2*/ 	.byte	0xff
	.zero		1


	//   ....[16]....
        /*11e4*/ 	.word	0x000093e0
        /*11e8*/ 	.word	0x00000000
        /*11ec*/ 	.word	0x00000000
        /*11f0*/ 	.short	0x010a
        /*11f2*/ 	.byte	0xff
	.zero		1


	//   ....[17]....
        /*11f4*/ 	.word	0x00009440
        /*11f8*/ 	.word	0x00000000
        /*11fc*/ 	.word	0x00000000
        /*1200*/ 	.short	0x010a
        /*1202*/ 	.byte	0xff
	.zero		1


	//   ....[18]....
        /*1204*/ 	.word	0x000094a0
        /*1208*/ 	.word	0x00000000
        /*120c*/ 	.word	0x00000000
        /*1210*/ 	.short	0x010a
        /*1212*/ 	.byte	0xff
	.zero		1


	//   ....[19]....
        /*1214*/ 	.word	0x00009500
        /*1218*/ 	.word	0x00000000
        /*121c*/ 	.word	0x00000000
        /*1220*/ 	.short	0x010a
        /*1222*/ 	.byte	0xff
	.zero		1


	//   ....[20]....
        /*1224*/ 	.word	0x00009560
        /*1228*/ 	.word	0x00000000
        /*122c*/ 	.word	0x00000000
        /*1230*/ 	.short	0x010a
        /*1232*/ 	.byte	0xff
	.zero		1


	//   ....[21]....
        /*1234*/ 	.word	0x000095c0
        /*1238*/ 	.word	0x00000000
        /*123c*/ 	.word	0x00000000
        /*1240*/ 	.short	0x010a
        /*1242*/ 	.byte	0xff
	.zero		1


	//   ....[22]....
        /*1244*/ 	.word	0x00009620
        /*1248*/ 	.word	0x00000000
        /*124c*/ 	.word	0x00000000
        /*1250*/ 	.short	0x010a
        /*1252*/ 	.byte	0xff
	.zero		1


	//   ....[23]....
        /*1254*/ 	.word	0x00009680
        /*1258*/ 	.word	0x00000000
        /*125c*/ 	.word	0x00000000
        /*1260*/ 	.short	0x010a
        /*1262*/ 	.byte	0xff
	.zero		1


	//   ....[24]....
        /*1264*/ 	.word	0x000096e0
        /*1268*/ 	.word	0x00000000
        /*126c*/ 	.word	0x00000000
        /*1270*/ 	.short	0x010a
        /*1272*/ 	.byte	0xff
	.zero		1


	//   ....[25]....
        /*1274*/ 	.word	0x00009740
        /*1278*/ 	.word	0x00000000
        /*127c*/ 	.word	0x00000000
        /*1280*/ 	.short	0x010a
        /*1282*/ 	.byte	0xff
	.zero		1


	//   ....[26]....
        /*1284*/ 	.word	0x000097a0
        /*1288*/ 	.word	0x00000000
        /*128c*/ 	.word	0x00000000
        /*1290*/ 	.short	0x010a
        /*1292*/ 	.byte	0xff
	.zero		1


	//   ....[27]....
        /*1294*/ 	.word	0x00009800
        /*1298*/ 	.word	0x00000000
        /*129c*/ 	.word	0x00000000
        /*12a0*/ 	.short	0x010a
        /*12a2*/ 	.byte	0xff
	.zero		1


	//   ....[28]....
        /*12a4*/ 	.word	0x00009850
        /*12a8*/ 	.word	0x00000000
        /*12ac*/ 	.word	0x000003e0
        /*12b0*/ 	.short	0x010a
        /*12b2*/ 	.byte	0xff
	.zero		1


	//   ....[29]....
        /*12b4*/ 	.word	0x000098b0
        /*12b8*/ 	.word	0x00000000
        /*12bc*/ 	.word	0x00000390
        /*12c0*/ 	.short	0x010a
        /*12c2*/ 	.byte	0xff
	.zero		1


	//   ....[30]....
        /*12c4*/ 	.word	0x00009900
        /*12c8*/ 	.word	0x00000000
        /*12cc*/ 	.word	0x00000380
        /*12d0*/ 	.short	0x010a
        /*12d2*/ 	.byte	0xff
	.zero		1


	//   ....[31]....
        /*12d4*/ 	.word	0x00009960
        /*12d8*/ 	.word	0x00000000
        /*12dc*/ 	.word	0x00000390
        /*12e0*/ 	.short	0x010a
        /*12e2*/ 	.byte	0xff
	.zero		1


	//   ....[32]....
        /*12e4*/ 	.word	0x000099b0
        /*12e8*/ 	.word	0x00000000
        /*12ec*/ 	.word	0x00000380
        /*12f0*/ 	.short	0x010a
        /*12f2*/ 	.byte	0xff
	.zero		1


	//   ....[33]....
        /*12f4*/ 	.word	0x00009a10
        /*12f8*/ 	.word	0x00000003
        /*12fc*/ 	.word	0x000003c0
        /*1300*/ 	.short	0x010a
        /*1302*/ 	.byte	0xff
	.zero		1


	//   ....[34]....
        /*1304*/ 	.word	0x00009a70
        /*1308*/ 	.word	0x00000000
        /*130c*/ 	.word	0x00000000
        /*1310*/ 	.short	0x010a
        /*1312*/ 	.byte	0xff
	.zero		1


	//   ....[35]....
        /*1314*/ 	.word	0x00009ad0
        /*1318*/ 	.word	0x00000000
        /*131c*/ 	.word	0x00000000
        /*1320*/ 	.short	0x010a
        /*1322*/ 	.byte	0xff
	.zero		1


	//   ....[36]....
        /*1324*/ 	.word	0x00009b30
        /*1328*/ 	.word	0x00000000
        /*132c*/ 	.word	0x00000000
        /*1330*/ 	.short	0x010a
        /*1332*/ 	.byte	0xff
	.zero		1


	//   ....[37]....
        /*1334*/ 	.word	0x00009b90
        /*1338*/ 	.word	0x00000000
        /*133c*/ 	.word	0x00000000
        /*1340*/ 	.short	0x010a
        /*1342*/ 	.byte	0xff
	.zero		1


	//   ....[38]....
        /*1344*/ 	.word	0x00009bf0
        /*1348*/ 	.word	0x00000000
        /*134c*/ 	.word	0x00000000
        /*1350*/ 	.short	0x010a
        /*1352*/ 	.byte	0xff
	.zero		1


	//   ....[39]....
        /*1354*/ 	.word	0x00009c40
        /*1358*/ 	.word	0x00000000
        /*135c*/ 	.word	0x00000380
        /*1360*/ 	.short	0x010a
        /*1362*/ 	.byte	0xff
	.zero		1


	//   ....[40]....
        /*1364*/ 	.word	0x00009ca0
        /*1368*/ 	.word	0x00000000
        /*136c*/ 	.word	0x00000378
        /*1370*/ 	.short	0x010a
        /*1372*/ 	.byte	0xff
	.zero		1


	//   ....[41]....
        /*1374*/ 	.word	0x00009d00
        /*1378*/ 	.word	0x00000003
        /*137c*/ 	.word	0x00000368
        /*1380*/ 	.short	0x010a
        /*1382*/ 	.byte	0xff
	.zero		1


	//   ....[42]....
        /*1384*/ 	.word	0x00009d50
        /*1388*/ 	.word	0x00000000
        /*138c*/ 	.word	0x00000380
        /*1390*/ 	.short	0x010a
        /*1392*/ 	.byte	0xff
	.zero		1


	//   ....[43]....
        /*1394*/ 	.word	0x00009db0
        /*1398*/ 	.word	0x00000000
        /*139c*/ 	.word	0x00000360
        /*13a0*/ 	.short	0x010a
        /*13a2*/ 	.byte	0xff
	.zero		1


	//   ....[44]....
        /*13a4*/ 	.word	0x00009e00
        /*13a8*/ 	.word	0x0000005c
        /*13ac*/ 	.word	0x000003a0
        /*13b0*/ 	.short	0x010a
        /*13b2*/ 	.byte	0xff
	.zero		1


	//----- nvinfo : EIATTR_NUM_MBARRIERS
	.align		4
.L_47:
        /*13b4*/ 	.byte	0x03, 0x38
        /*13b6*/ 	.short	0x0080


	//----- nvinfo : EIATTR_EXIT_INSTR_OFFSETS
	.align		4
        /*13b8*/ 	.byte	0x04, 0x1c
        /*13ba*/ 	.short	(.L_49 - .L_48)


	//   ....[0]....
.L_48:
        /*13bc*/ 	.word	0x00004710


	//   ....[1]....
        /*13c0*/ 	.word	0x00004c00


	//   ....[2]....
        /*13c4*/ 	.word	0x00004c60


	//   ....[3]....
        /*13c8*/ 	.word	0x00005a70


	//   ....[4]....
        /*13cc*/ 	.word	0x000065a0


	//   ....[5]....
        /*13d0*/ 	.word	0x000065e0


	//   ....[6]....
        /*13d4*/ 	.word	0x00008300


	//----- nvinfo : EIATTR_MAX_THREADS
	.align		4
.L_49:
        /*13d8*/ 	.byte	0x04, 0x05
        /*13da*/ 	.short	(.L_51 - .L_50)
.L_50:
        /*13dc*/ 	.word	0x00000100
        /*13e0*/ 	.word	0x00000001
        /*13e4*/ 	.word	0x00000001


	//----- nvinfo : EIATTR_CRS_STACK_SIZE
	.align		4
.L_51:
        /*13e8*/ 	.byte	0x04, 0x1e
        /*13ea*/ 	.short	(.L_53 - .L_52)
.L_52:
        /*13ec*/ 	.word	0x00000000


	//----- nvinfo : EIATTR_CBANK_PARAM_SIZE
	.align		4
.L_53:
        /*13f0*/ 	.byte	0x03, 0x19
        /*13f2*/ 	.short	0x0800


	//----- nvinfo : EIATTR_PARAM_CBANK
	.align		4
        /*13f4*/ 	.byte	0x04, 0x0a
        /*13f6*/ 	.short	(.L_55 - .L_54)
	.align		4
.L_54:
        /*13f8*/ 	.word	index@(.nv.constant0._ZN7cutlass13device_kernelINS_4gemm6kernel13GemmUniversalIN4cute5tupleIJiiiiEEENS1_10collective13CollectiveMmaINS1_35MainloopSm100TmaUmmaWarpSpecializedILi54ELi2ELi4ENS5_IJNS4_1CILi1EEESB_SB_EEEEENS5_IJNSA_ILi64EEESE_NSA_ILi32EEEEEEaNS5_IJlSB_lEEEaSH_NS4_8TiledMMAINS4_8MMA_AtomIJNS4_15SM100_MMA_S8_SSIaaiLi64ELi64ELNS4_4UMMA5MajorE0ELSM_0ELNSL_8SaturateE0EEEEEENS4_6LayoutISC_NS5_IJNSA_ILi0EEESR_SR_EEEEENS5_IJNS4_10UnderscoreESU_SU_EEEEENS4_13SM90_TMA_LOADENS4_14ComposedLayoutINS4_7SwizzleILi1ELi4ELi3EEENS4_18smem_ptr_flag_bitsILi8EEENSQ_INS5_IJNSA_ILi8EEESF_EEENS5_IJSF_SB_EEEEEEEvNS4_8identityESX_S17_vS18_EENS_8epilogue10collective18CollectiveEpilogueINS1A_23Sm100TmaWarpSpecializedILi1ELi1ELi32ELb0ELb0EEEJSG_NS5_IJNSQ_ISE_SB_EES1F_EEEaSH_aSH_NS1A_6fusion15FusionCallbacksIS1E_NS1H_17LinearCombinationIaiaiLNS_15FloatRoundStyleE2EEESG_S1G_JEEENS4_5SM1004TMEM4LOAD26SM100_TMEM_LOAD_16dp32b32xESX_NSY_INSZ_ILi2ELi4ELi3EEES12_NSQ_INS5_IJS13_SE_EEENS5_IJSE_SB_EEEEEEENS4_39AutoVectorizingCopyWithAssumedAlignmentILi128EEENS4_14SM90_TMA_STOREES1V_S1X_S1X_EEEvvEEEEvNT_6ParamsE)
        /*13fc*/ 	.short	0x0380
        /*13fe*/ 	.short	0x0800


	//----- nvinfo : EIATTR_SW_WAR
	.align		4
.L_55:
        /*1400*/ 	.byte	0x04, 0x36
        /*1402*/ 	.short	(.L_57 - .L_56)
.L_56:
        /*1404*/ 	.word	0x00000008
.L_57:


//--------------------- .nv.callgraph             --------------------------
	.section	.nv.callgraph,"",@"SHT_CUDA_CALLGRAPH"
	.align	4
	.sectionentsize	8
	.align		4
        /*0000*/ 	.word	0x00000000
	.align		4
        /*0004*/ 	.word	0xffffffff
	.align		4
        /*0008*/ 	.word	index@(_ZN7cutlass13device_kernelINS_4gemm6kernel13GemmUniversalIN4cute5tupleIJiiiiEEENS1_10collective13CollectiveMmaINS1_35MainloopSm100TmaUmmaWarpSpecializedILi54ELi2ELi4ENS5_IJNS4_1CILi1EEESB_SB_EEEEENS5_IJNSA_ILi64EEESE_NSA_ILi32EEEEEEaNS5_IJlSB_lEEEaSH_NS4_8TiledMMAINS4_8MMA_AtomIJNS4_15SM100_MMA_S8_SSIaaiLi64ELi64ELNS4_4UMMA5MajorE0ELSM_0ELNSL_8SaturateE0EEEEEENS4_6LayoutISC_NS5_IJNSA_ILi0EEESR_SR_EEEEENS5_IJNS4_10UnderscoreESU_SU_EEEEENS4_13SM90_TMA_LOADENS4_14ComposedLayoutINS4_7SwizzleILi1ELi4ELi3EEENS4_18smem_ptr_flag_bitsILi8EEENSQ_INS5_IJNSA_ILi8EEESF_EEENS5_IJSF_SB_EEEEEEEvNS4_8identityESX_S17_vS18_EENS_8epilogue10collective18CollectiveEpilogueINS1A_23Sm100TmaWarpSpecializedILi1ELi1ELi32ELb0ELb0EEEJSG_NS5_IJNSQ_ISE_SB_EES1F_EEEaSH_aSH_NS1A_6fusion15FusionCallbacksIS1E_NS1H_17LinearCombinationIaiaiLNS_15FloatRoundStyleE2EEESG_S1G_JEEENS4_5SM1004TMEM4LOAD26SM100_TMEM_LOAD_16dp32b32xESX_NSY_INSZ_ILi2ELi4ELi3EEES12_NSQ_INS5_IJS13_SE_EEENS5_IJSE_SB_EEEEEEENS4_39AutoVectorizingCopyWithAssumedAlignmentILi128EEENS4_14SM90_TMA_STOREES1V_S1X_S1X_EEEvvEEEEvNT_6ParamsE)
	.align		4
        /*000c*/ 	.word	index@(__assertfail)
	.align		4
        /*0010*/ 	.word	0x00000000
	.align		4
        /*0014*/ 	.word	0xfffffffe
	.align		4
        /*0018*/ 	.word	0x00000000
	.align		4
        /*001c*/ 	.word	0xfffffffd
	.align		4
        /*0020*/ 	.word	0x00000000
	.align		4
        /*0024*/ 	.word	0xfffffffc


//--------------------- .nv.constant4             --------------------------
	.section	.nv.constant4,"a",@progbits
	.align	8
	.align		8
.nv.constant4:
        /*0000*/ 	.dword	__assertfail
	.align		8
        /*0008*/ 	.dword	__unnamed_1
	.align		8
        /*0010*/ 	.dword	__unnamed_2
	.align		8
        /*0018*/ 	.dword	_ZN40_INTERNAL_a9d200b8_4_k_cu_7a6180f3_203434cuda3std3__45__cpo5beginE
	.align		8
        /*0020*/ 	.dword	_ZN40_INTERNAL_a9d200b8_4_k_cu_7a6180f3_203434cuda3std3__45__cpo3endE
	.align		8
        /*0028*/ 	.dword	_ZN40_INTERNAL_a9d200b8_4_k_cu_7a6180f3_203434cuda3std3__45__cpo6cbeginE
	.align		8
        /*0030*/ 	.dword	_ZN40_INTERNAL_a9d200b8_4_k_cu_7a6180f3_203434cuda3std3__45__cpo4cendE
	.align		8
        /*0038*/ 	.dword	_ZN40_INTERNAL_a9d200b8_4_k_cu_7a6180f3_203434cuda3std3__442_GLOBAL__N__a9d200b8_4_k_cu_7a6180f3_203436ignoreE
	.align		8
        /*0040*/ 	.dword	_ZN40_INTERNAL_a9d200b8_4_k_cu_7a6180f3_203434cuda3std3__419piecewise_constructE
	.align		8
        /*0048*/ 	.dword	_ZN40_INTERNAL_a9d200b8_4_k_cu_7a6180f3_203434cuda3std3__48in_placeE
	.align		8
        /*0050*/ 	.dword	_ZN40_INTERNAL_a9d200b8_4_k_cu_7a6180f3_203434cuda3std6ranges3__45__cpo4swapE
	.align		8
        /*0058*/ 	.dword	_ZN40_INTERNAL_a9d200b8_4_k_cu_7a6180f3_203434cuda3std6ranges3__45__cpo9iter_moveE
	.align		8
        /*0060*/ 	.dword	_ZN40_INTERNAL_a9d200b8_4_k_cu_7a6180f3_203434cute7productE
	.align		8
        /*0068*/ 	.dword	_ZN40_INTERNAL_a9d200b8_4_k_cu_7a6180f3_203434cute1_E
	.align		8
        /*0070*/ 	.dword	$str$25
	.align		8
        /*0078*/ 	.dword	$str$26
	.align		8
        /*0080*/ 	.dword	$str$27
	.align		8
        /*0088*/ 	.dword	$str$28


//--------------------- .text._ZN7cutlass13device_kernelINS_4gemm6kernel13GemmUniversalIN4cute5tupleIJiiiiEEENS1_10collective13CollectiveMmaINS1_35MainloopSm100TmaUmmaWarpSpecializedILi54ELi2ELi4ENS5_IJNS4_1CILi1EEESB_SB_EEEEENS5_IJNSA_ILi64EEESE_NSA_ILi32EEEEEEaNS5_IJlSB_lEEEaSH_NS4_8TiledMMAINS4_8MMA_AtomIJNS4_15SM100_MMA_S8_SSIaaiLi64ELi64ELNS4_4UMMA5MajorE0ELSM_0ELNSL_8SaturateE0EEEEEENS4_6LayoutISC_NS5_IJNSA_ILi0EEESR_SR_EEEEENS5_IJNS4_10UnderscoreESU_SU_EEEEENS4_13SM90_TMA_LOADENS4_14ComposedLayoutINS4_7SwizzleILi1ELi4ELi3EEENS4_18smem_ptr_flag_bitsILi8EEENSQ_INS5_IJNSA_ILi8EEESF_EEENS5_IJSF_SB_EEEEEEEvNS4_8identityESX_S17_vS18_EENS_8epilogue10collective18CollectiveEpilogueINS1A_23Sm100TmaWarpSpecializedILi1ELi1ELi32ELb0ELb0EEEJSG_NS5_IJNSQ_ISE_SB_EES1F_EEEaSH_aSH_NS1A_6fusion15FusionCallbacksIS1E_NS1H_17LinearCombinationIaiaiLNS_15FloatRoundStyleE2EEESG_S1G_JEEENS4_5SM1004TMEM4LOAD26SM100_TMEM_LOAD_16dp32b32xESX_NSY_INSZ_ILi2ELi4ELi3EEES12_NSQ_INS5_IJS13_SE_EEENS5_IJSE_SB_EEEEEEENS4_39AutoVectorizingCopyWithAssumedAlignmentILi128EEENS4_14SM90_TMA_STOREES1V_S1X_S1X_EEEvvEEEEvNT_6ParamsE --------------------------
	.section	.text._ZN7cutlass13device_kernelINS_4gemm6kernel13GemmUniversalIN4cute5tupleIJiiiiEEENS1_10collective13CollectiveMmaINS1_35MainloopSm100TmaUmmaWarpSpecializedILi54ELi2ELi4ENS5_IJNS4_1CILi1EEESB_SB_EEEEENS5_IJNSA_ILi64EEESE_NSA_ILi32EEEEEEaNS5_IJlSB_lEEEaSH_NS4_8TiledMMAINS4_8MMA_AtomIJNS4_15SM100_MMA_S8_SSIaaiLi64ELi64ELNS4_4UMMA5MajorE0ELSM_0ELNSL_8SaturateE0EEEEEENS4_6LayoutISC_NS5_IJNSA_ILi0EEESR_SR_EEEEENS5_IJNS4_10UnderscoreESU_SU_EEEEENS4_13SM90_TMA_LOADENS4_14ComposedLayoutINS4_7SwizzleILi1ELi4ELi3EEENS4_18smem_ptr_flag_bitsILi8EEENSQ_INS5_IJNSA_ILi8EEESF_EEENS5_IJSF_SB_EEEEEEEvNS4_8identityESX_S17_vS18_EENS_8epilogue10collective18CollectiveEpilogueINS1A_23Sm100TmaWarpSpecializedILi1ELi1ELi32ELb0ELb0EEEJSG_NS5_IJNSQ_ISE_SB_EES1F_EEEaSH_aSH_NS1A_6fusion15FusionCallbacksIS1E_NS1H_17LinearCombinationIaiaiLNS_15FloatRoundStyleE2EEESG_S1G_JEEENS4_5SM1004TMEM4LOAD26SM100_TMEM_LOAD_16dp32b32xESX_NSY_INSZ_ILi2ELi4ELi3EEES12_NSQ_INS5_IJS13_SE_EEENS5_IJSE_SB_EEEEEEENS4_39AutoVectorizingCopyWithAssumedAlignmentILi128EEENS4_14SM90_TMA_STOREES1V_S1X_S1X_EEEvvEEEEvNT_6ParamsE,"ax",@progbits
	.align	128
.text._ZN7cutlass13device_kernelINS_4gemm6kernel13GemmUniversalIN4cute5tupleIJiiiiEEENS1_10collective13CollectiveMmaINS1_35MainloopSm100TmaUmmaWarpSpecializedILi54ELi2ELi4ENS5_IJNS4_1CILi1EEESB_SB_EEEEENS5_IJNSA_ILi64EEESE_NSA_ILi32EEEEEEaNS5_IJlSB_lEEEaSH_NS4_8TiledMMAINS4_8MMA_AtomIJNS4_15SM100_MMA_S8_SSIaaiLi64ELi64ELNS4_4UMMA5MajorE0ELSM_0ELNSL_8SaturateE0EEEEEENS4_6LayoutISC_NS5_IJNSA_ILi0EEESR_SR_EEEEENS5_IJNS4_10UnderscoreESU_SU_EEEEENS4_13SM90_TMA_LOADENS4_14ComposedLayoutINS4_7SwizzleILi1ELi4ELi3EEENS4_18smem_ptr_flag_bitsILi8EEENSQ_INS5_IJNSA_ILi8EEESF_EEENS5_IJSF_SB_EEEEEEEvNS4_8identityESX_S17_vS18_EENS_8epilogue10collective18CollectiveEpilogueINS1A_23Sm100TmaWarpSpecializedILi1ELi1ELi32ELb0ELb0EEEJSG_NS5_IJNSQ_ISE_SB_EES1F_EEEaSH_aSH_NS1A_6fusion15FusionCallbacksIS1E_NS1H_17LinearCombinationIaiaiLNS_15FloatRoundStyleE2EEESG_S1G_JEEENS4_5SM1004TMEM4LOAD26SM100_TMEM_LOAD_16dp32b32xESX_NSY_INSZ_ILi2ELi4ELi3EEES12_NSQ_INS5_IJS13_SE_EEENS5_IJSE_SB_EEEEEEENS4_39AutoVectorizingCopyWithAssumedAlignmentILi128EEENS4_14SM90_TMA_STOREES1V_S1X_S1X_EEEvvEEEEvNT_6ParamsE:
        .type           _ZN7cutlass13device_kernelINS_4gemm6kernel13GemmUniversalIN4cute5tupleIJiiiiEEENS1_10collective13CollectiveMmaINS1_35MainloopSm100TmaUmmaWarpSpecializedILi54ELi2ELi4ENS5_IJNS4_1CILi1EEESB_SB_EEEEENS5_IJNSA_ILi64EEESE_NSA_ILi32EEEEEEaNS5_IJlSB_lEEEaSH_NS4_8TiledMMAINS4_8MMA_AtomIJNS4_15SM100_MMA_S8_SSIaaiLi64ELi64ELNS4_4UMMA5MajorE0ELSM_0ELNSL_8SaturateE0EEEEEENS4_6LayoutISC_NS5_IJNSA_ILi0EEESR_SR_EEEEENS5_IJNS4_10UnderscoreESU_SU_EEEEENS4_13SM90_TMA_LOADENS4_14ComposedLayoutINS4_7SwizzleILi1ELi4ELi3EEENS4_18smem_ptr_flag_bitsILi8EEENSQ_INS5_IJNSA_ILi8EEESF_EEENS5_IJSF_SB_EEEEEEEvNS4_8identityESX_S17_vS18_EENS_8epilogue10collective18CollectiveEpilogueINS1A_23Sm100TmaWarpSpecializedILi1ELi1ELi32ELb0ELb0EEEJSG_NS5_IJNSQ_ISE_SB_EES1F_EEEaSH_aSH_NS1A_6fusion15FusionCallbacksIS1E_NS1H_17LinearCombinationIaiaiLNS_15FloatRoundStyleE2EEESG_S1G_JEEENS4_5SM1004TMEM4LOAD26SM100_TMEM_LOAD_16dp32b32xESX_NSY_INSZ_ILi2ELi4ELi3EEES12_NSQ_INS5_IJS13_SE_EEENS5_IJSE_SB_EEEEEEENS4_39AutoVectorizingCopyWithAssumedAlignmentILi128EEENS4_14SM90_TMA_STOREES1V_S1X_S1X_EEEvvEEEEvNT_6ParamsE,@function
        .size           _ZN7cutlass13device_kernelINS_4gemm6kernel13GemmUniversalIN4cute5tupleIJiiiiEEENS1_10collective13CollectiveMmaINS1_35MainloopSm100TmaUmmaWarpSpecializedILi54ELi2ELi4ENS5_IJNS4_1CILi1EEESB_SB_EEEEENS5_IJNSA_ILi64EEESE_NSA_ILi32EEEEEEaNS5_IJlSB_lEEEaSH_NS4_8TiledMMAINS4_8MMA_AtomIJNS4_15SM100_MMA_S8_SSIaaiLi64ELi64ELNS4_4UMMA5MajorE0ELSM_0ELNSL_8SaturateE0EEEEEENS4_6LayoutISC_NS5_IJNSA_ILi0EEESR_SR_EEEEENS5_IJNS4_10UnderscoreESU_SU_EEEEENS4_13SM90_TMA_LOADENS4_14ComposedLayoutINS4_7SwizzleILi1ELi4ELi3EEENS4_18smem_ptr_flag_bitsILi8EEENSQ_INS5_IJNSA_ILi8EEESF_EEENS5_IJSF_SB_EEEEEEEvNS4_8identityESX_S17_vS18_EENS_8epilogue10collective18CollectiveEpilogueINS1A_23Sm100TmaWarpSpecializedILi1ELi1ELi32ELb0ELb0EEEJSG_NS5_IJNSQ_ISE_SB_EES1F_EEEaSH_aSH_NS1A_6fusion15FusionCallbacksIS1E_NS1H_17LinearCombinationIaiaiLNS_15FloatRoundStyleE2EEESG_S1G_JEEENS4_5SM1004TMEM4LOAD26SM100_TMEM_LOAD_16dp32b32xESX_NSY_INSZ_ILi2ELi4ELi3EEES12_NSQ_INS5_IJS13_SE_EEENS5_IJSE_SB_EEEEEEENS4_39AutoVectorizingCopyWithAssumedAlignmentILi128EEENS4_14SM90_TMA_STOREES1V_S1X_S1X_EEEvvEEEEvNT_6ParamsE,(.L_x_279 - _ZN7cutlass13device_kernelINS_4gemm6kernel13GemmUniversalIN4cute5tupleIJiiiiEEENS1_10collective13CollectiveMmaINS1_35MainloopSm100TmaUmmaWarpSpecializedILi54ELi2ELi4ENS5_IJNS4_1CILi1EEESB_SB_EEEEENS5_IJNSA_ILi64EEESE_NSA_ILi32EEEEEEaNS5_IJlSB_lEEEaSH_NS4_8TiledMMAINS4_8MMA_AtomIJNS4_15SM100_MMA_S8_SSIaaiLi64ELi64ELNS4_4UMMA5MajorE0ELSM_0ELNSL_8SaturateE0EEEEEENS4_6LayoutISC_NS5_IJNSA_ILi0EEESR_SR_EEEEENS5_IJNS4_10UnderscoreESU_SU_EEEEENS4_13SM90_TMA_LOADENS4_14ComposedLayoutINS4_7SwizzleILi1ELi4ELi3EEENS4_18smem_ptr_flag_bitsILi8EEENSQ_INS5_IJNSA_ILi8EEESF_EEENS5_IJSF_SB_EEEEEEEvNS4_8identityESX_S17_vS18_EENS_8epilogue10collective18CollectiveEpilogueINS1A_23Sm100TmaWarpSpecializedILi1ELi1ELi32ELb0ELb0EEEJSG_NS5_IJNSQ_ISE_SB_EES1F_EEEaSH_aSH_NS1A_6fusion15FusionCallbacksIS1E_NS1H_17LinearCombinationIaiaiLNS_15FloatRoundStyleE2EEESG_S1G_JEEENS4_5SM1004TMEM4LOAD26SM100_TMEM_LOAD_16dp32b32xESX_NSY_INSZ_ILi2ELi4ELi3EEES12_NSQ_INS5_IJS13_SE_EEENS5_IJSE_SB_EEEEEEENS4_39AutoVectorizingCopyWithAssumedAlignmentILi128EEENS4_14SM90_TMA_STOREES1V_S1X_S1X_EEEvvEEEEvNT_6ParamsE)
        .other          _ZN7cutlass13device_kernelINS_4gemm6kernel13GemmUniversalIN4cute5tupleIJiiiiEEENS1_10collective13CollectiveMmaINS1_35MainloopSm100TmaUmmaWarpSpecializedILi54ELi2ELi4ENS5_IJNS4_1CILi1EEESB_SB_EEEEENS5_IJNSA_ILi64EEESE_NSA_ILi32EEEEEEaNS5_IJlSB_lEEEaSH_NS4_8TiledMMAINS4_8MMA_AtomIJNS4_15SM100_MMA_S8_SSIaaiLi64ELi64ELNS4_4UMMA5MajorE0ELSM_0ELNSL_8SaturateE0EEEEEENS4_6LayoutISC_NS5_IJNSA_ILi0EEESR_SR_EEEEENS5_IJNS4_10UnderscoreESU_SU_EEEEENS4_13SM90_TMA_LOADENS4_14ComposedLayoutINS4_7SwizzleILi1ELi4ELi3EEENS4_18smem_ptr_flag_bitsILi8EEENSQ_INS5_IJNSA_ILi8EEESF_EEENS5_IJSF_SB_EEEEEEEvNS4_8identityESX_S17_vS18_EENS_8epilogue10collective18CollectiveEpilogueINS1A_23Sm100TmaWarpSpecializedILi1ELi1ELi32ELb0ELb0EEEJSG_NS5_IJNSQ_ISE_SB_EES1F_EEEaSH_aSH_NS1A_6fusion15FusionCallbacksIS1E_NS1H_17LinearCombinationIaiaiLNS_15FloatRoundStyleE2EEESG_S1G_JEEENS4_5SM1004TMEM4LOAD26SM100_TMEM_LOAD_16dp32b32xESX_NSY_INSZ_ILi2ELi4ELi3EEES12_NSQ_INS5_IJS13_SE_EEENS5_IJSE_SB_EEEEEEENS4_39AutoVectorizingCopyWithAssumedAlignmentILi128EEENS4_14SM90_TMA_STOREES1V_S1X_S1X_EEEvvEEEEvNT_6ParamsE,@"STO_CUDA_ENTRY STV_DEFAULT"
_ZN7cutlass13device_kernelINS_4gemm6kernel13GemmUniversalIN4cute5tupleIJiiiiEEENS1_10collective13CollectiveMmaINS1_35MainloopSm100TmaUmmaWarpSpecializedILi54ELi2ELi4ENS5_IJNS4_1CILi1EEESB_SB_EEEEENS5_IJNSA_ILi64EEESE_NSA_ILi32EEEEEEaNS5_IJlSB_lEEEaSH_NS4_8TiledMMAINS4_8MMA_AtomIJNS4_15SM100_MMA_S8_SSIaaiLi64ELi64ELNS4_4UMMA5MajorE0ELSM_0ELNSL_8SaturateE0EEEEEENS4_6LayoutISC_NS5_IJNSA_ILi0EEESR_SR_EEEEENS5_IJNS4_10UnderscoreESU_SU_EEEEENS4_13SM90_TMA_LOADENS4_14ComposedLayoutINS4_7SwizzleILi1ELi4ELi3EEENS4_18smem_ptr_flag_bitsILi8EEENSQ_INS5_IJNSA_ILi8EEESF_EEENS5_IJSF_SB_EEEEEEEvNS4_8identityESX_S17_vS18_EENS_8epilogue10collective18CollectiveEpilogueINS1A_23Sm100TmaWarpSpecializedILi1ELi1ELi32ELb0ELb0EEEJSG_NS5_IJNSQ_ISE_SB_EES1F_EEEaSH_aSH_NS1A_6fusion15FusionCallbacksIS1E_NS1H_17LinearCombinationIaiaiLNS_15FloatRoundStyleE2EEESG_S1G_JEEENS4_5SM1004TMEM4LOAD26SM100_TMEM_LOAD_16dp32b32xESX_NSY_INSZ_ILi2ELi4ELi3EEES12_NSQ_INS5_IJS13_SE_EEENS5_IJSE_SB_EEEEEEENS4_39AutoVectorizingCopyWithAssumedAlignmentILi128EEENS4_14SM90_TMA_STOREES1V_S1X_S1X_EEEvvEEEEvNT_6ParamsE:
[----:B------:R-:W1:Y:S01]  /*0000*/  LDC R1, c[0x0][0x37c] ;  /* 0x0000df00ff017b82 */ /* 0x000e620000000800 */
[----:B------:R-:W2:Y:S01]  /*0010*/  S2R R103, SR_TID.X ;  /* 0x0000000000677919 */ /* 0x000ea20000002100 */
[----:B------:R-:W3:Y:S01]  /*0020*/  LDCU.64 UR4, c[0x0][0x890] ;  /* 0x00011200ff0477ac */ /* 0x000ee20008000a00 */
[----:B------:R-:W-:Y:S02]  /*0030*/  PRMT R98, RZ, 0x7610, R98 ;  /* 0x00007610ff627816 */ /* 0x000fe40000000062 */
[----:B------:R-:W-:Y:S01]  /*0040*/  ELECT P5, URZ, PT ;  /* 0x0000000000ff782f */ /* 0x000fe200038a0000 */
[----:B------:R-:W4:Y:S01]  /*0050*/  LDCU.64 UR40, c[0x0][0x358] ;  /* 0x00006b00ff2877ac */ /* 0x000f220008000a00 */
[----:B---3--:R-:W-:-:S04]  /*0060*/  UISETP.NE.U32.AND UP0, UPT, UR4, URZ, UPT ;  /* 0x000000ff0400728c */ /* 0x008fc8000bf05070 */
[----:B------:R-:W-:Y:S01]  /*0070*/  UISETP.NE.AND.EX UP0, UPT, UR5, URZ, UPT, UP0 ;  /* 0x000000ff0500728c */ /* 0x000fe2000bf05300 */
[----:B--2---:R-:W-:-:S05]  /*0080*/  SHF.R.U32.HI R106, RZ, 0x5, R103 ;  /* 0x00000005ff6a7819 */ /* 0x004fca0000011667 */
[----:B------:R-:W2:Y:S02]  /*0090*/  SHFL.IDX PT, R0, R106, RZ, 0x1f ;  /* 0x00001fff6a007589 */ /* 0x000ea400000e0000 */
[----:B--2---:R-:W-:Y:S01]  /*00a0*/  R2UR UR8, R0 ;  /* 0x00000000000872ca */ /* 0x004fe200000e0000 */
[----:B-1--4-:R-:W-:-:S14]  /*00b0*/  BRA.U UP0, `(.L_x_0) ;  /* 0x00000001002c7547 */ /* 0x012fdc000b800000 */
[----:B------:R-:W1:Y:S02]  /*00c0*/  LDCU.64 UR6, c[0x0][0x888] ;  /* 0x00011100ff0677ac */ /* 0x000e640008000a00 */
[----:B-1----:R-:W-:-:S04]  /*00d0*/  UISETP.NE.U32.AND UP0, UPT, UR6, URZ, UPT ;  /* 0x000000ff0600728c */ /* 0x002fc8000bf05070 */
[----:B------:R-:W-:-:S09]  /*00e0*/  UISETP.NE.AND.EX UP0, UPT, UR7, URZ, UPT, UP0 ;  /* 0x000000ff0700728c */ /* 0x000fd2000bf05300 */
[----:B------:R-:W-:Y:S05]  /*00f0*/  BRA.U !UP0, `(.L_x_1) ;  /* 0x0000000108107547 */ /* 0x000fea000b800000 */
[----:B------:R-:W1:Y:S02]  /*0100*/  LDC.64 R48, c[0x0][0x888] ;  /* 0x00022200ff307b82 */ /* 0x000e640000000a00 */
[----:B-1----:R1:W5:Y:S01]  /*0110*/  LDG.E R48, desc[UR40][R48.64] ;  /* 0x0000002830307981 */ /* 0x002362000c1e1900 */
[----:B------:R-:W-:Y:S01]  /*0120*/  HFMA2 R98, -RZ, RZ, 0, 5.9604644775390625e-08 ;  /* 0x00000001ff627431 */ /* 0x000fe200000001ff */
[----:B------:R-:W-:Y:S05]  /*0130*/  BRA `(.L_x_0) ;  /* 0x00000000000c7947 */ /* 0x000fea0003800000 */
.L_x_1:
[----:B------:R-:W1:Y:S01]  /*0140*/  LDCU UR6, c[0x0][0x880] ;  /* 0x00011000ff0677ac */ /* 0x000e620008000800 */
[----:B------:R-:W-:Y:S01]  /*0150*/  HFMA2 R98, -RZ, RZ, 0, 5.9604644775390625e-08 ;  /* 0x00000001ff627431 */ /* 0x000fe200000001ff */
[----:B-1----:R-:W-:-:S07]  /*0160*/  MOV R48, UR6 ;  /* 0x0000000600307c02 */ /* 0x002fce0008000f00 */
.L_x_0:
[----:B------:R-:W2:Y:S02]  /*0170*/  LDCU.64 UR6, c[0x0][0x8b0] ;  /* 0x00011600ff0677ac */ /* 0x000ea40008000a00 */
[----:B--2---:R-:W-:-:S04]  /*0180*/  UISETP.NE.U32.AND UP0, UPT, UR6, URZ, UPT ;  /* 0x000000ff0600728c */ /* 0x004fc8000bf05070 */
[----:B------:R-:W-:-:S09]  /*0190*/  UISETP.NE.AND.EX UP0, UPT, UR7, URZ, UPT, UP0 ;  /* 0x000000ff0700728c */ /* 0x000fd2000bf05300 */
[----:B------:R-:W-:Y:S05]  /*01a0*/  BRA.U UP0, `(.L_x_2) ;  /* 0x0000000100247547 */ /* 0x000fea000b800000 */
[----:B------:R-:W2:Y:S02]  /*01b0*/  LDCU.64 UR6, c[0x0][0x8a8] ;  /* 0x00011500ff0677ac */ /* 0x000ea40008000a00 */
[----:B--2---:R-:W-:-:S04]  /*01c0*/  UISETP.NE.U32.AND UP0, UPT, UR6, URZ, UPT ;  /* 0x000000ff0600728c */ /* 0x004fc8000bf05070 */
[----:B------:R-:W-:-:S09]  /*01d0*/  UISETP.NE.AND.EX UP0, UPT, UR7, URZ, UPT, UP0 ;  /* 0x000000ff0700728c */ /* 0x000fd2000bf05300 */
[----:B------:R-:W-:Y:S05]  /*01e0*/  BRA.U !UP0, `(.L_x_3) ;  /* 0x00000001080c7547 */ /* 0x000fea000b800000 */
[----:B------:R-:W2:Y:S02]  /*01f0*/  LDC.64 R2, c[0x0][0x8a8] ;  /* 0x00022a00ff027b82 */ /* 0x000ea40000000a00 */
[----:B--2---:R2:W5:Y:S01]  /*0200*/  LDG.E R47, desc[UR40][R2.64] ;  /* 0x00000028022f7981 */ /* 0x004562000c1e1900 */
[----:B------:R-:W-:Y:S05]  /*0210*/  BRA `(.L_x_2) ;  /* 0x0000000000087947 */ /* 0x000fea0003800000 */
.L_x_3:
[----:B------:R-:W2:Y:S02]  /*0220*/  LDCU UR6, c[0x0][0x8a0] ;  /* 0x00011400ff0677ac */ /* 0x000ea40008000800 */
[----:B--2---:R-:W-:Y:S02]  /*0230*/  MOV R47, UR6 ;  /* 0x00000006002f7c02 */ /* 0x004fe40008000f00 */
.L_x_2:
[----:B------:R-:W-:Y:S01]  /*0240*/  IMAD.U32 R0, RZ, RZ, UR8 ;  /* 0x00000008ff007e24 */ /* 0x000fe2000f8e00ff */
[----:B------:R-:W-:Y:S04]  /*0250*/  BSSY.RECONVERGENT B0, `(.L_x_4) ;  /* 0x000000c000007945 */ /* 0x000fe80003800200 */
[C---:B------:R-:W-:Y:S02]  /*0260*/  ISETP.NE.OR P1, PT, R0.reuse, 0x1, !P5 ;  /* 0x000000010000780c */ /* 0x040fe40006f25670 */
[----:B------:R-:W-:-:S11]  /*0270*/  ISETP.NE.OR P0, PT, R0, 0x3, !P5 ;  /* 0x000000030000780c */ /* 0x000fd60006f05670 */
[----:B------:R-:W-:Y:S05]  /*0280*/  @P1 BRA `(.L_x_5) ;  /* 0x0000000000201947 */ /* 0x000fea0003800000 */
[----:B------:R-:W3:Y:S02]  /*0290*/  LDCU.64 UR6, c[0x0][0x348] ;  /* 0x00006900ff0677ac */ /* 0x000ee40008000a00 */
[----:B---3--:R-:W-:Y:S02]  /*02a0*/  UIADD3 UR10, UP1, UPT, UR6, 0x80, URZ ;  /* 0x00000080060a7890 */ /* 0x008fe4000ff3e0ff */
[----:B------:R-:W-:Y:S02]  /*02b0*/  UIADD3 UR6, UP0, UPT, UR6, 0x180, URZ ;  /* 0x0000018006067890 */ /* 0x000fe4000ff1e0ff */
[----:B------:R-:W-:Y:S02]  /*02c0*/  UIADD3.X UR11, UPT, UPT, URZ, UR7, URZ, UP1, !UPT ;  /* 0x00000007ff0b7290 */ /* 0x000fe40008ffe4ff */
[----:B------:R-:W-:-:S07]  /*02d0*/  UIADD3.X UR7, UPT, UPT, URZ, UR7, URZ, UP0, !UPT ;  /* 0x00000007ff077290 */ /* 0x000fce00087fe4ff */
[----:B------:R3:W-:Y:S02]  /*02e0*/  UTMACCTL.PF [UR10] ;  /* 0x000000000a0079b9 */ /* 0x0007e40008040000 */
[----:B------:R3:W-:Y:S02]  /*02f0*/  UTMACCTL.PF [UR6] ;  /* 0x00000000060079b9 */ /* 0x0007e40008040000 */
[----:B---3--:R-:W-:Y:S01]  /*0300*/  NOP ;  /* 0x0000000000007918 */ /* 0x008fe20000000000 */
.L_x_5:
[----:B------:R-:W-:Y:S05]  /*0310*/  BSYNC.RECONVERGENT B0 ;  /* 0x0000000000007941 */ /* 0x000fea0003800200 */
.L_x_4:
[----:B------:R-:W-:Y:S04]  /*0320*/  BSSY.RECONVERGENT B0, `(.L_x_6) ;  /* 0x000000a000007945 */ /* 0x000fe80003800200 */
        /* <DEDUP_REMOVED lines=9> */
.L_x_7:
[----:B------:R-:W-:Y:S05]  /*03c0*/  BSYNC.RECONVERGENT B0 ;  /* 0x0000000000007941 */ /* 0x000fea0003800200 */
.L_x_6:
[----:B------:R-:W3:Y:S01]  /*03d0*/  LDCU.64 UR6, c[0x0][0x888] ;  /* 0x00011100ff0677ac */ /* 0x000ee20008000a00 */
[----:B------:R-:W-:Y:S02]  /*03e0*/  UISETP.EQ.U32.AND UP1, UPT, UR4, URZ, UPT ;  /* 0x000000ff0400728c */ /* 0x000fe4000bf22070 */
[----:B------:R-:W-:Y:S02]  /*03f0*/  UPLOP3.LUT UP2, UPT, UPT, UPT, UPT, 0x80, 0x8 ;  /* 0x000000000008789c */ /* 0x000fe40003f4f070 */
[----:B---3--:R-:W-:-:S04]  /*0400*/  UISETP.NE.U32.AND UP0, UPT, UR6, URZ, UPT ;  /* 0x000000ff0600728c */ /* 0x008fc8000bf05070 */
[----:B------:R-:W-:-:S04]  /*0410*/  UISETP.NE.AND.EX UP0, UPT, UR7, URZ, UPT, UP0 ;  /* 0x000000ff0700728c */ /* 0x000fc8000bf05300 */
[----:B------:R-:W-:-:S04]  /*0420*/  UISETP.EQ.OR.EX UP3, UPT, UR5, URZ, !UP0, UP1 ;  /* 0x000000ff0500728c */ /* 0x000fc8000c762710 */
[----:B------:R-:W-:-:S05]  /*0430*/  UP2UR UR44, UPR, URZ, 0x8 ;  /* 0x00000008ff2c7883 */ /* 0x000fca0008000000 */
[----:B------:R-:W-:Y:S07]  /*0440*/  BRA.U !UP3, `(.L_x_8) ;  /* 0x000000010b207547 */ /* 0x000fee000b800000 */
[----:B-----5:R-:W-:Y:S01]  /*0450*/  R2UR UR6, R48 ;  /* 0x00000000300672ca */ /* 0x020fe200000e0000 */
[----:B------:R-:W-:Y:S02]  /*0460*/  UISETP.NE.U32.AND UP2, UPT, UR4, URZ, UPT ;  /* 0x000000ff0400728c */ /* 0x000fe4000bf45070 */
[----:B------:R-:W-:Y:S02]  /*0470*/  USEL UR4, URZ, 0xffffffff, UP0 ;  /* 0xffffffffff047887 */ /* 0x000fe40008000000 */
[----:B------:R-:W-:-:S08]  /*0480*/  UISETP.NE.AND.EX UP2, UPT, UR5, URZ, UPT, UP2 ;  /* 0x000000ff0500728c */ /* 0x000fd0000bf45320 */
[----:B------:R-:W-:-:S04]  /*0490*/  UISETP.NE.AND UP1, UPT, UR6, URZ, UPT ;  /* 0x000000ff0600728c */ /* 0x000fc8000bf25270 */
[----:B------:R-:W-:-:S04]  /*04a0*/  @!UP2 USEL UR4, URZ, 0xffffffff, UP1 ;  /* 0xffffffffff04a887 */ /* 0x000fc80008800000 */
[----:B------:R-:W-:-:S04]  /*04b0*/  ULOP3.LUT UR4, UR4, 0x1, URZ, 0xc0, !UPT ;  /* 0x0000000104047892 */ /* 0x000fc8000f8ec0ff */
[----:B------:R-:W-:-:S11]  /*04c0*/  UISETP.NE.U32.AND UP2, UPT, UR4, 0x1, UPT ;  /* 0x000000010400788c */ /* 0x000fd6000bf45070 */
.L_x_8:
[----:B--2---:R-:W2:Y:S01]  /*04d0*/  SHFL.IDX PT, R2, R106, RZ, 0x1f ;  /* 0x00001fff6a027589 */ /* 0x004ea200000e0000 */
[----:B------:R-:W-:-:S04]  /*04e0*/  UISETP.NE.AND UP1, UPT, UR8, 0x2, UPT ;  /* 0x000000020800788c */ /* 0x000fc8000bf25270 */
[----:B------:R-:W-:Y:S01]  /*04f0*/  USEL UR13, URZ, 0x1, UP1 ;  /* 0x00000001ff0d7887 */ /* 0x000fe20008800000 */
[----:B--2---:R-:W-:-:S13]  /*0500*/  ISETP.NE.AND P0, PT, R2, RZ, PT ;  /* 0x000000ff0200720c */ /* 0x004fda0003f05270 */
[----:B------:R-:W-:Y:S05]  /*0510*/  @P0 BRA `(.L_x_9) ;  /* 0x0000000400e40947 */ /* 0x000fea0003800000 */
[----:B------:R-:W-:Y:S01]  /*0520*/  ELECT P0, URZ, PT ;  /* 0x0000000000ff782f */ /* 0x000fe20003800000 */
[----:B------:R-:W-:-:S12]  /*0530*/  BSSY.RECONVERGENT B0, `(.L_x_9) ;  /* 0x0000077000007945 */ /* 0x000fd80003800200 */
[----:B------:R-:W-:Y:S05]  /*0540*/  @!P0 BRA `(.L_x_10) ;  /* 0x0000000400d48947 */ /* 0x000fea0003800000 */
[----:B------:R-:W2:Y:S01]  /*0550*/  S2UR UR5, SR_CgaCtaId ;  /* 0x00000000000579c3 */ /* 0x000ea20000008800 */
[----:B------:R-:W-:Y:S01]  /*0560*/  UMOV UR6, 0x400 ;  /* 0x0000040000067882 */ /* 0x000fe20000000000 */
[----:B------:R-:W-:Y:S01]  /*0570*/  UMOV UR4, 0x1 ;  /* 0x0000000100047882 */ /* 0x000fe20000000000 */
[----:B--2---:R-:W-:Y:S02]  /*0580*/  ULEA UR5, UR5, UR6, 0x18 ;  /* 0x0000000605057291 */ /* 0x004fe4000f8ec0ff */
[----:B------:R-:W-:-:S04]  /*0590*/  UIADD3 UR6, UPT, UPT, -UR4, 0x100000, URZ ;  /* 0x0010000004067890 */ /* 0x000fc8000fffe1ff */
[----:B------:R-:W-:Y:S02]  /*05a0*/  USHF.L.U32 UR7, UR6, 0xb, URZ ;  /* 0x0000000b06077899 */ /* 0x000fe400080006ff */
[----:B------:R-:W-:Y:S01]  /*05b0*/  USHF.L.U32 UR6, UR6, 0x1, URZ ;  /* 0x0000000106067899 */ /* 0x000fe200080006ff */
[----:B------:R-:W2:Y:S11]  /*05c0*/  FENCE.VIEW.ASYNC.S ;  /* 0x00000000000073c6 */ /* 0x000eb60000000000 */
[----:B--2---:R2:W3:Y:S01]  /*05d0*/  SYNCS.EXCH.64 URZ, [UR5], UR6 ;  /* 0x0000000605ff75b2 */ /* 0x0044e20008000100 */
[----:B------:R2:W4:Y:S01]  /*05e0*/  SYNCS.EXCH.64 URZ, [UR5+0x1b0], UR6 ;  /* 0x0001b00605ff75b2 */ /* 0x0005220008000100 */
[----:B------:R2:W1:Y:S01]  /*05f0*/  SYNCS.EXCH.64 URZ, [UR5+0x8], UR6 ;  /* 0x0000080605ff75b2 */ /* 0x0004620008000100 */
        /* <DEDUP_REMOVED lines=104> */
[----:B------:R2:W1:Y:S02]  /*0c80*/  SYNCS.EXCH.64 URZ, [UR5+0x358], UR6 ;  /* 0x0003580605ff75b2 */ /* 0x0004640008000100 */
[----:B--234-:R-:W-:Y:S01]  /*0c90*/  NOP ;  /* 0x0000000000007918 */ /* 0x01cfe20000000000 */
.L_x_10:
[----:B------:R-:W-:Y:S05]  /*0ca0*/  BSYNC.RECONVERGENT B0 ;  /* 0x0000000000007941 */ /* 0x000fea0003800200 */
.L_x_9:
[----:B------:R-:W2:Y:S01]  /*0cb0*/  SHFL.IDX PT, R2, R106, RZ, 0x1f ;  /* 0x00001fff6a027589 */ /* 0x000ea200000e0000 */
[----:B------:R-:W-:Y:S01]  /*0cc0*/  NOP ;  /* 0x0000000000007918 */ /* 0x000fe20000000000 */
[----:B--2---:R-:W-:-:S13]  /*0cd0*/  ISETP.NE.AND P0, PT, R2, 0x1, PT ;  /* 0x000000010200780c */ /* 0x004fda0003f05270 */
[----:B------:R-:W-:Y:S05]  /*0ce0*/  @P0 BRA `(.L_x_11) ;  /* 0x0000000000400947 */ /* 0x000fea0003800000 */
[----:B------:R-:W2:Y:S01]  /*0cf0*/  S2UR UR6, SR_CgaCtaId ;  /* 0x00000000000679c3 */ /* 0x000ea20000008800 */
[----:B------:R-:W-:Y:S01]  /*0d00*/  UMOV UR7, 0x400 ;  /* 0x0000040000077882 */ /* 0x000fe20000000000 */
[----:B------:R-:W-:Y:S01]  /*0d10*/  UMOV UR5, 0x20 ;  /* 0x0000002000057882 */ /* 0x000fe20000000000 */
[----:B------:R-:W-:Y:S01]  /*0d20*/  UMOV UR4, 0x80 ;  /* 0x0000008000047882 */ /* 0x000fe20000000000 */
[----:B------:R-:W-:-:S04]  /*0d30*/  UIADD3 UR10, UPT, UPT, -UR5, 0x100000, URZ ;  /* 0x00100000050a7890 */ /* 0x000fc8000fffe1ff */
[----:B------:R-:W-:Y:S02]  /*0d40*/  USHF.L.U32 UR11, UR10, 0xb, URZ ;  /* 0x0000000b0a0b7899 */ /* 0x000fe400080006ff */
[----:B------:R-:W-:Y:S02]  /*0d50*/  USHF.L.U32 UR10, UR10, 0x1, URZ ;  /* 0x000000010a0a7899 */ /* 0x000fe400080006ff */
[----:B------:R-:W-:-:S04]  /*0d60*/  UIADD3 UR4, UPT, UPT, -UR4, 0x100000, URZ ;  /* 0x0010000004047890 */ /* 0x000fc8000fffe1ff */
[----:B------:R-:W-:Y:S02]  /*0d70*/  USHF.L.U32 UR5, UR4, 0xb, URZ ;  /* 0x0000000b04057899 */ /* 0x000fe400080006ff */
[----:B------:R-:W-:Y:S01]  /*0d80*/  USHF.L.U32 UR4, UR4, 0x1, URZ ;  /* 0x0000000104047899 */ /* 0x000fe200080006ff */
[----:B------:R-:W-:Y:S01]  /*0d90*/  ELECT P0, URZ, PT ;  /* 0x0000000000ff782f */ /* 0x000fe20003800000 */
[----:B--2---:R-:W-:Y:S01]  /*0da0*/  ULEA UR6, UR6, UR7, 0x18 ;  /* 0x0000000706067291 */ /* 0x004fe2000f8ec0ff */
[----:B------:R-:W2:Y:S11]  /*0db0*/  FENCE.VIEW.ASYNC.S ;  /* 0x00000000000073c6 */ /* 0x000eb60000000000 */
[----:B--2---:R2:W3:Y:S01]  /*0dc0*/  SYNCS.EXCH.64 URZ, [UR6+0x360], UR10 ;  /* 0x0003600a06ff75b2 */ /* 0x0044e20008000100 */
[----:B------:R2:W4:Y:S01]  /*0dd0*/  SYNCS.EXCH.64 URZ, [UR6+0x368], UR4 ;  /* 0x0003680406ff75b2 */ /* 0x0005220008000100 */
[----:B------:R-:W-:Y:S01]  /*0de0*/  NOP ;  /* 0x0000000000007918 */ /* 0x000fe20000000000 */
.L_x_11:
[----:B------:R-:W1:Y:S01]  /*0df0*/  SHFL.IDX PT, R2, R106, RZ, 0x1f ;  /* 0x00001fff6a027589 */ /* 0x000e6200000e0000 */
[----:B------:R-:W-:Y:S01]  /*0e00*/  NOP ;  /* 0x0000000000007918 */ /* 0x000fe20000000000 */
[----:B-1----:R-:W-:-:S13]  /*0e10*/  ISETP.NE.AND P0, PT, R2, 0x3, PT ;  /* 0x000000030200780c */ /* 0x002fda0003f05270 */
[----:B------:R-:W-:Y:S05]  /*0e20*/  @P0 BRA `(.L_x_12) ;  /* 0x0000000000300947 */ /* 0x000fea0003800000 */
[----:B--2---:R-:W1:Y:S01]  /*0e30*/  S2UR UR5, SR_CgaCtaId ;  /* 0x00000000000579c3 */ /* 0x004e620000008800 */
[----:B------:R-:W-:Y:S01]  /*0e40*/  UMOV UR6, 0x400 ;  /* 0x0000040000067882 */ /* 0x000fe20000000000 */
[----:B------:R-:W-:Y:S01]  /*0e50*/  UMOV UR4, 0x20 ;  /* 0x0000002000047882 */ /* 0x000fe20000000000 */
[----:B------:R-:W-:Y:S01]  /*0e60*/  ELECT P0, URZ, PT ;  /* 0x0000000000ff782f */ /* 0x000fe20003800000 */
[----:B-1----:R-:W-:Y:S02]  /*0e70*/  ULEA UR5, UR5, UR6, 0x18 ;  /* 0x0000000605057291 */ /* 0x002fe4000f8ec0ff */
[----:B------:R-:W-:-:S04]  /*0e80*/  UIADD3 UR6, UPT, UPT, -UR4, 0x100000, URZ ;  /* 0x0010000004067890 */ /* 0x000fc8000fffe1ff */
[----:B------:R-:W-:Y:S02]  /*0e90*/  USHF.L.U32 UR7, UR6, 0xb, URZ ;  /* 0x0000000b06077899 */ /* 0x000fe400080006ff */
[----:B------:R-:W-:Y:S01]  /*0ea0*/  USHF.L.U32 UR6, UR6, 0x1, URZ ;  /* 0x0000000106067899 */ /* 0x000fe200080006ff */
[----:B------:R-:W1:Y:S11]  /*0eb0*/  FENCE.VIEW.ASYNC.S ;  /* 0x00000000000073c6 */ /* 0x000e760000000000 */
[----:B-1----:R1:W2:Y:S01]  /*0ec0*/  SYNCS.EXCH.64 URZ, [UR5+0x370], UR6 ;  /* 0x0003700605ff75b2 */ /* 0x0022a20008000100 */
[----:B------:R1:W1:Y:S01]  /*0ed0*/  SYNCS.EXCH.64 URZ, [UR5+0x378], UR6 ;  /* 0x0003780605ff75b2 */ /* 0x0002620008000100 */
[----:B------:R-:W-:Y:S01]  /*0ee0*/  NOP ;  /* 0x0000000000007918 */ /* 0x000fe20000000000 */
.L_x_12:
[----:B------:R-:W3:Y:S01]  /*0ef0*/  SHFL.IDX PT, R2, R106, RZ, 0x1f ;  /* 0x00001fff6a027589 */ /* 0x000ee200000e0000 */
[----:B------:R-:W-:Y:S01]  /*0f00*/  NOP ;  /* 0x0000000000007918 */ /* 0x000fe20000000000 */
[----:B---3--:R-:W-:-:S13]  /*0f10*/  ISETP.NE.AND P0, PT, R2, 0x4, PT ;  /* 0x000000040200780c */ /* 0x008fda0003f05270 */
[----:B------:R-:W-:Y:S05]  /*0f20*/  @P0 BRA `(.L_x_13) ;  /* 0x00000000004c0947 */ /* 0x000fea0003800000 */
[----:B-12---:R-:W1:Y:S01]  /*0f30*/  S2UR UR5, SR_CgaCtaId ;  /* 0x00000000000579c3 */ /* 0x006e620000008800 */
[----:B------:R-:W-:Y:S01]  /*0f40*/  UMOV UR7, 0x100 ;  /* 0x0000010000077882 */ /* 0x000fe20000000000 */
[----:B------:R-:W-:Y:S01]  /*0f50*/  UMOV UR6, 0x400 ;  /* 0x0000040000067882 */ /* 0x000fe20000000000 */
[----:B------:R-:W-:Y:S01]  /*0f60*/  USEL UR7, UR7, 0xe0, UP2 ;  /* 0x000000e007077887 */ /* 0x000fe20009000000 */
[----:B------:R-:W-:Y:S01]  /*0f70*/  UMOV UR4, 0x1 ;  /* 0x0000000100047882 */ /* 0x000fe20000000000 */
[----:B------:R-:W-:Y:S01]  /*0f80*/  ELECT P0, URZ, PT ;  /* 0x0000000000ff782f */ /* 0x000fe20003800000 */
[----:B------:R-:W-:-:S04]  /*0f90*/  UIADD3 UR10, UPT, UPT, -UR4, 0x100000, URZ ;  /* 0x00100000040a7890 */ /* 0x000fc8000fffe1ff */
[----:B------:R-:W-:Y:S02]  /*0fa0*/  USHF.L.U32 UR11, UR10, 0xb, URZ ;  /* 0x0000000b0a0b7899 */ /* 0x000fe400080006ff */
[----:B------:R-:W-:Y:S02]  /*0fb0*/  USHF.L.U32 UR10, UR10, 0x1, URZ ;  /* 0x000000010a0a7899 */ /* 0x000fe400080006ff */
[----:B-1----:R-:W-:Y:S02]  /*0fc0*/  ULEA UR5, UR5, UR6, 0x18 ;  /* 0x0000000605057291 */ /* 0x002fe4000f8ec0ff */
[----:B------:R-:W-:-:S04]  /*0fd0*/  UIADD3 UR6, UPT, UPT, -UR7, 0x100000, URZ ;  /* 0x0010000007067890 */ /* 0x000fc8000fffe1ff */
[----:B------:R-:W-:Y:S02]  /*0fe0*/  USHF.L.U32 UR7, UR6, 0xb, URZ ;  /* 0x0000000b06077899 */ /* 0x000fe400080006ff */
[----:B------:R-:W-:Y:S01]  /*0ff0*/  USHF.L.U32 UR6, UR6, 0x1, URZ ;  /* 0x0000000106067899 */ /* 0x000fe200080006ff */
[----:B------:R-:W1:Y:S03]  /*1000*/  FENCE.VIEW.ASYNC.S ;  /* 0x00000000000073c6 */ /* 0x000e660000000000 */
[----:B-1----:R3:W1:Y:S08]  /*1010*/  SYNCS.EXCH.64 URZ, [UR5+0x380], UR10 ;  /* 0x0003800a05ff75b2 */ /* 0x0026700008000100 */
[----:B------:R3:W2:Y:S01]  /*1020*/  SYNCS.EXCH.64 URZ, [UR5+0x390], UR6 ;  /* 0x0003900605ff75b2 */ /* 0x0006a20008000100 */
[----:B------:R3:W1:Y:S01]  /*1030*/  SYNCS.EXCH.64 URZ, [UR5+0x388], UR10 ;  /* 0x0003880a05ff75b2 */ /* 0x0006620008000100 */
[----:B------:R3:W1:Y:S02]  /*1040*/  SYNCS.EXCH.64 URZ, [UR5+0x398], UR6 ;  /* 0x0003980605ff75b2 */ /* 0x0006640008000100 */
[----:B---3--:R-:W-:Y:S01]  /*1050*/  NOP ;  /* 0x0000000000007918 */ /* 0x008fe20000000000 */
.L_x_13:
[----:B------:R-:W3:Y:S01]  /*1060*/  SHFL.IDX PT, R2, R106, RZ, 0x1f ;  /* 0x00001fff6a027589 */ /* 0x000ee200000e0000 */
[----:B------:R-:W-:Y:S01]  /*1070*/  NOP ;  /* 0x0000000000007918 */ /* 0x000fe20000000000 */
[----:B---3--:R-:W-:-:S13]  /*1080*/  ISETP.NE.AND P0, PT, R2, 0x5, PT ;  /* 0x000000050200780c */ /* 0x008fda0003f05270 */
[----:B------:R-:W-:Y:S05]  /*1090*/  @P0 BRA `(.L_x_14) ;  /* 0x0000000000580947 */ /* 0x000fea0003800000 */
[----:B-12---:R-:W1:Y:S01]  /*10a0*/  S2UR UR6, SR_CgaCtaId ;  /* 0x00000000000679c3 */ /* 0x006e620000008800 */
        /* <DEDUP_REMOVED lines=10> */
[----:B-1----:R-:W-:Y:S01]  /*1150*/  ULEA UR6, UR6, UR7, 0x18 ;  /* 0x0000000706067291 */ /* 0x002fe2000f8ec0ff */
[----:B------:R-:W1:Y:S11]  /*1160*/  FENCE.VIEW.ASYNC.S ;  /* 0x00000000000073c6 */ /* 0x000e760000000000 */
[----:B-1----:R3:W1:Y:S01]  /*1170*/  SYNCS.EXCH.64 URZ, [UR6+0x3a0], UR10 ;  /* 0x0003a00a06ff75b2 */ /* 0x0026620008000100 */
[----:B------:R3:W2:Y:S01]  /*1180*/  SYNCS.EXCH.64 URZ, [UR6+0x3c0], UR4 ;  /* 0x0003c00406ff75b2 */ /* 0x0006a20008000100 */
[----:B------:R3:W1:Y:S01]  /*1190*/  SYNCS.EXCH.64 URZ, [UR6+0x3a8], UR10 ;  /* 0x0003a80a06ff75b2 */ /* 0x0006620008000100 */
[----:B------:R3:W1:Y:S01]  /*11a0*/  SYNCS.EXCH.64 URZ, [UR6+0x3c8], UR4 ;  /* 0x0003c80406ff75b2 */ /* 0x0006620008000100 */
[----:B------:R3:W1:Y:S01]  /*11b0*/  SYNCS.EXCH.64 URZ, [UR6+0x3b0], UR10 ;  /* 0x0003b00a06ff75b2 */ /* 0x0006620008000100 */
[----:B------:R3:W1:Y:S01]  /*11c0*/  SYNCS.EXCH.64 URZ, [UR6+0x3d0], UR4 ;  /* 0x0003d00406ff75b2 */ /* 0x0006620008000100 */
[----:B------:R3:W1:Y:S01]  /*11d0*/  SYNCS.EXCH.64 URZ, [UR6+0x3b8], UR10 ;  /* 0x0003b80a06ff75b2 */ /* 0x0006620008000100 */
[----:B------:R3:W1:Y:S02]  /*11e0*/  SYNCS.EXCH.64 URZ, [UR6+0x3d8], UR4 ;  /* 0x0003d80406ff75b2 */ /* 0x0006640008000100 */
[----:B---3--:R-:W-:Y:S01]  /*11f0*/  NOP ;  /* 0x0000000000007918 */ /* 0x008fe20000000000 */
.L_x_14:
[----:B------:R-:W3:Y:S01]  /*1200*/  SHFL.IDX PT, R2, R106, RZ, 0x1f ;  /* 0x00001fff6a027589 */ /* 0x000ee200000e0000 */
[----:B------:R-:W-:Y:S01]  /*1210*/  NOP ;  /* 0x0000000000007918 */ /* 0x000fe20000000000 */
[----:B---3--:R-:W-:-:S13]  /*1220*/  ISETP.NE.AND P0, PT, R2, 0x3, PT ;  /* 0x000000030200780c */ /* 0x008fda0003f05270 */
[----:B------:R-:W-:Y:S05]  /*1230*/  @P0 BRA `(.L_x_15) ;  /* 0x0000000000380947 */ /* 0x000fea0003800000 */
[----:B-12---:R-:W1:Y:S01]  /*1240*/  S2UR UR5, SR_CgaCtaId ;  /* 0x00000000000579c3 */ /* 0x006e620000008800 */
        /* <DEDUP_REMOVED lines=8> */
[----:B-1----:R3:W1:Y:S01]  /*12d0*/  SYNCS.EXCH.64 URZ, [UR5+0x3e0], UR6 ;  /* 0x0003e00605ff75b2 */ /* 0x0026620008000100 */
[----:B------:R3:W2:Y:S01]  /*12e0*/  SYNCS.EXCH.64 URZ, [UR5+0x3f0], UR6 ;  /* 0x0003f00605ff75b2 */ /* 0x0006a20008000100 */
[----:B------:R3:W1:Y:S01]  /*12f0*/  SYNCS.EXCH.64 URZ, [UR5+0x3e8], UR6 ;  /* 0x0003e80605ff75b2 */ /* 0x0006620008000100 */
[----:B------:R3:W1:Y:S02]  /*1300*/  SYNCS.EXCH.64 URZ, [UR5+0x3f8], UR6 ;  /* 0x0003f80605ff75b2 */ /* 0x0006640008000100 */
[----:B---3--:R-:W-:Y:S01]  /*1310*/  NOP ;  /* 0x0000000000007918 */ /* 0x008fe20000000000 */
.L_x_15:
[----:B-12---:R-:W1:Y:S01]  /*1320*/  S2UR UR5, SR_CTAID.X ;  /* 0x00000000000579c3 */ /* 0x006e620000002500 */
[----:B------:R-:W-:-:S05]  /*1330*/  CS2R.32 R99, SR_CgaSize ;  /* 0x0000000000637805 */ /* 0x000fca0000008a00 */
[----:B------:R-:W-:-:S05]  /*1340*/  IMAD R99, R99, -0xa0, RZ ;  /* 0xffffff6063637824 */ /* 0x000fca00078e02ff */
[----:B------:R-:W-:-:S14]  /*1350*/  R2UR UR7, R99 ;  /* 0x00000000630772ca */ /* 0x000fdc00000e0000 */
[----:B------:R-:W2:Y:S01]  /*1360*/  LDCU UR7, c[0x0][UR7+0x2b0] ;  /* 0x00005600070777ac */ /* 0x000ea20008000800 */
[----:B------:R-:W-:Y:S01]  /*1370*/  NOP ;  /* 0x0000000000007918 */ /* 0x000fe20000000000 */
[----:B------:R-:W-:-:S05]  /*1380*/  CS2R.32 R99, SR_CgaSize ;  /* 0x0000000000637805 */ /* 0x000fca0000008a00 */
[----:B------:R-:W-:-:S05]  /*1390*/  IMAD R99, R99, -0xa0, RZ ;  /* 0xffffff6063637824 */ /* 0x000fca00078e02ff */
[----:B------:R-:W-:-:S14]  /*13a0*/  R2UR UR6, R99 ;  /* 0x00000000630672ca */ /* 0x000fdc00000e0000 */
[----:B------:R-:W3:Y:S01]  /*13b0*/  LDCU UR6, c[0x0][UR6+0x2b4] ;  /* 0x00005680060677ac */ /* 0x000ee20008000800 */
[----:B------:R-:W4:Y:S08]  /*13c0*/  S2UR UR4, SR_CTAID.Y ;  /* 0x00000000000479c3 */ /* 0x000f300000002600 */
[----:B------:R-:W3:Y:S01]  /*13d0*/  LDC R9, c[0x0][0xb24] ;  /* 0x0002c900ff097b82 */ /* 0x000ee20000000800 */
[----:B-1----:R-:W-:-:S02]  /*13e0*/  I2FP.F32.U32 R5, UR5 ;  /* 0x0000000500057c45 */ /* 0x002fc40008201000 */
[----:B------:R-:W-:-:S05]  /*13f0*/  CS2R.32 R3, SR_CgaSize ;  /* 0x0000000000037805 */ /* 0x000fca0000008a00 */
[----:B------:R-:W-:-:S06]  /*1400*/  IMAD R3, R3, -0xa0, RZ ;  /* 0xffffff6003037824 */ /* 0x000fcc00078e02ff */
[----:B------:R-:W1:Y:S01]  /*1410*/  LDC R3, c[0x0][R3+0x2a0] ;  /* 0x0000a80003037b82 */ /* 0x000e620000000800 */
[----:B------:R-:W-:Y:S01]  /*1420*/  MOV R99, UR5 ;  /* 0x0000000500637c02 */ /* 0x000fe20008000f00 */
[----:B--2---:R-:W-:Y:S01]  /*1430*/  FMUL R5, R5, UR7 ;  /* 0x0000000705057c20 */ /* 0x004fe20008400000 */
[----:B----4-:R-:W-:Y:S02]  /*1440*/  I2FP.F32.U32 R4, UR4 ;  /* 0x0000000400047c45 */ /* 0x010fe40008201000 */
[----:B------:R-:W-:-:S05]  /*1450*/  CS2R.32 R2, SR_CgaSize ;  /* 0x0000000000027805 */ /* 0x000fca0000008a00 */
[----:B------:R-:W-:-:S06]  /*1460*/  IMAD R2, R2, -0xa0, RZ ;  /* 0xffffff6002027824 */ /* 0x000fcc00078e02ff */
[----:B------:R-:W2:Y:S01]  /*1470*/  LDC R2, c[0x0][R2+0x2a4] ;  /* 0x0000a90002027b82 */ /* 0x000ea20000000800 */
[----:B------:R-:W4:Y:S01]  /*1480*/  F2I.U32.TRUNC.NTZ R96, R5 ;  /* 0x0000000500607305 */ /* 0x000f22000020f000 */
[----:B------:R-:W-:Y:S01]  /*1490*/  MOV R97, UR4 ;  /* 0x0000000400617c02 */ /* 0x000fe20008000f00 */
[----:B---3--:R-:W-:-:S05]  /*14a0*/  FMUL R4, R4, UR6 ;  /* 0x0000000604047c20 */ /* 0x008fca0008400000 */
[----:B------:R-:W-:Y:S01]  /*14b0*/  BAR.SYNC.DEFER_BLOCKING 0x0 ;  /* 0x0000000000007b1d */ /* 0x000fe20000010000 */
[----:B------:R-:W-:-:S05]  /*14c0*/  ISETP.GE.AND P0, PT, R9, 0x1, PT ;  /* 0x000000010900780c */ /* 0x000fca0003f06270 */
[----:B------:R-:W3:Y:S02]  /*14d0*/  F2I.U32.TRUNC.NTZ R81, R4 ;  /* 0x0000000400517305 */ /* 0x000ee4000020f000 */
[----:B------:R-:W2:Y:S01]  /*14e0*/  S2UR UR36, SR_CTAID.Z ;  /* 0x00000000002479c3 */ /* 0x000ea20000002700 */
[----:B----4-:R-:W-:-:S05]  /*14f0*/  IADD3 R96, PT, PT, -R96, RZ, RZ ;  /* 0x000000ff60607210 */ /* 0x010fca0007ffe1ff */
[----:B-1----:R-:W-:Y:S01]  /*1500*/  IMAD R96, R3, R96, UR5 ;  /* 0x0000000503607e24 */ /* 0x002fe2000f8e0260 */
[----:B---3--:R-:W-:-:S05]  /*1510*/  IADD3 R81, PT, PT, -R81, RZ, RZ ;  /* 0x000000ff51517210 */ /* 0x008fca0007ffe1ff */
[----:B--2---:R-:W-:Y:S01]  /*1520*/  IMAD R81, R2, R81, UR4 ;  /* 0x0000000402517e24 */ /* 0x004fe2000f8e0251 */
[----:B------:R-:W-:Y:S06]  /*1530*/  @!P0 BRA `(.L_x_16) ;  /* 0x0000000000b88947 */ /* 0x000fec0003800000 */
[----:B------:R-:W1:Y:S01]  /*1540*/  LDC.64 R4, c[0x0][0xb18] ;  /* 0x0002c600ff047b82 */ /* 0x000e620000000a00 */
[----:B------:R-:W-:-:S07]  /*1550*/  ISETP.NE.AND P0, PT, R9, 0x1, PT ;  /* 0x000000010900780c */ /* 0x000fce0003f05270 */
[----:B------:R-:W2:Y:S08]  /*1560*/  LDC R10, c[0x0][0xb0c] ;  /* 0x0002c300ff0a7b82 */ /* 0x000eb00000000800 */
[----:B------:R-:W3:Y:S08]  /*1570*/  LDC R11, c[0x0][0x370] ;  /* 0x0000dc00ff0b7b82 */ /* 0x000ef00000000800 */
[----:B------:R-:W4:Y:S01]  /*1580*/  LDC R12, c[0x0][0x374] ;  /* 0x0000dd00ff0c7b82 */ /* 0x000f220000000800 */
[----:B-1----:R-:W-:-:S07]  /*1590*/  ISETP.NE.AND P1, PT, R4, 0x1, PT ;  /* 0x000000010400780c */ /* 0x002fce0003f25270 */
[----:B------:R-:W3:Y:S01]  /*15a0*/  LDC.64 R6, c[0x0][0xb10] ;  /* 0x0002c400ff067b82 */ /* 0x000ee20000000a00 */
[----:B--2---:R-:W-:-:S07]  /*15b0*/  ISETP.NE.AND P2, PT, R10, 0x1, PT ;  /* 0x000000010a00780c */ /* 0x004fce0003f45270 */
[----:B------:R-:W1:Y:S08]  /*15c0*/  LDC R8, c[0x0][0xb20] ;  /* 0x0002c800ff087b82 */ /* 0x000e700000000800 */
[----:B------:R-:W2:Y:S01]  /*15d0*/  LDC.64 R2, c[0x0][0xb28] ;  /* 0x0002ca00ff027b82 */ /* 0x000ea20000000a00 */
[----:B----4-:R-:W-:-:S04]  /*15e0*/  IMAD.HI.U32 R13, R12, R5, RZ ;  /* 0x000000050c0d7227 */ /* 0x010fc800078e00ff */
[----:B------:R-:W-:-:S04]  /*15f0*/  IMAD.HI.U32 R5, R97, R5, RZ ;  /* 0x0000000561057227 */ /* 0x000fc800078e00ff */
[----:B---3--:R-:W-:-:S04]  /*1600*/  IMAD.HI.U32 R14, R11, R6, RZ ;  /* 0x000000060b0e7227 */ /* 0x008fc800078e00ff */
[----:B------:R-:W-:Y:S01]  /*1610*/  IMAD.HI.U32 R16, R99, R6, RZ ;  /* 0x0000000663107227 */ /* 0x000fe200078e00ff */
[-C--:B------:R-:W-:Y:S02]  /*1620*/  @P2 SHF.R.U32.HI R11, RZ, R7.reuse, R14 ;  /* 0x00000007ff0b2219 */ /* 0x080fe4000001160e */
[-C--:B-1----:R-:W-:Y:S02]  /*1630*/  @P1 SHF.R.U32.HI R12, RZ, R8.reuse, R13 ;  /* 0x00000008ff0c1219 */ /* 0x082fe4000001160d */
[----:B------:R-:W-:Y:S02]  /*1640*/  SHF.R.U32.HI R8, RZ, R8, R5 ;  /* 0x00000008ff087219 */ /* 0x000fe40000011605 */
[----:B------:R-:W-:Y:S02]  /*1650*/  SHF.R.U32.HI R16, RZ, R7, R16 ;  /* 0x00000007ff107219 */ /* 0x000fe40000011610 */
[----:B------:R-:W-:Y:S01]  /*1660*/  SEL R5, R97, R8, !P1 ;  /* 0x0000000861057207 */ /* 0x000fe20004800000 */
[----:B--2---:R-:W-:Y:S01]  /*1670*/  IMAD.HI.U32 R14, R12, R2, RZ ;  /* 0x000000020c0e7227 */ /* 0x004fe200078e00ff */
[----:B------:R-:W-:-:S03]  /*1680*/  SEL R7, R99, R16, !P2 ;  /* 0x0000001063077207 */ /* 0x000fc60005000000 */
[----:B------:R-:W-:Y:S01]  /*1690*/  IMAD.HI.U32 R6, R11, R2, RZ ;  /* 0x000000020b067227 */ /* 0x000fe200078e00ff */
[----:B------:R-:W-:-:S04]  /*16a0*/  @P0 SHF.R.U32.HI R12, RZ, R3, R14 ;  /* 0x00000003ff0c0219 */ /* 0x000fc8000001160e */
[----:B------:R-:W-:Y:S01]  /*16b0*/  @P0 SHF.R.U32.HI R11, RZ, R3, R6 ;  /* 0x00000003ff0b0219 */ /* 0x000fe20000011606 */
[----:B------:R-:W-:-:S04]  /*16c0*/  IMAD R12, R12, R9, RZ ;  /* 0x000000090c0c7224 */ /* 0x000fc800078e02ff */
[----:B------:R-:W-:Y:S01]  /*16d0*/  IMAD R6, R11, R9, RZ ;  /* 0x000000090b067224 */ /* 0x000fe200078e02ff */
[----:B------:R-:W-:-:S04]  /*16e0*/  ISETP.GE.AND P1, PT, R5, R12, PT ;  /* 0x0000000c0500720c */ /* 0x000fc80003f26270 */
[----:B------:R-:W-:Y:S01]  /*16f0*/  ISETP.GE.OR P1, PT, R7, R6, P1 ;  /* 0x000000060700720c */ /* 0x000fe20000f26670 */
[----:B------:R-:W-:-:S05]  /*1700*/  IMAD.HI.U32 R6, R5, R2, RZ ;  /* 0x0000000205067227 */ /* 0x000fca00078e00ff */
[----:B------:R-:W-:-:S04]  /*1710*/  SHF.R.U32.HI R6, RZ, R3, R6 ;  /* 0x00000003ff067219 */ /* 0x000fc80000011606 */
[----:B------:R-:W-:-:S03]  /*1720*/  SEL R6, R5, R6, !P0 ;  /* 0x0000000605067207 */ /* 0x000fc60004000000 */
[----:B------:R-:W-:Y:S01]  /*1730*/  @!P1 IMAD.HI.U32 R8, R7, R2, RZ ;  /* 0x0000000207089227 */ /* 0x000fe200078e00ff */
[----:B------:R-:W-:-:S04]  /*1740*/  IADD3 R2, PT, PT, -R6, RZ, RZ ;  /* 0x000000ff06027210 */ /* 0x000fc80007ffe1ff */
[----:B------:R-:W-:Y:S01]  /*1750*/  @!P1 SHF.R.U32.HI R8, RZ, R3, R8 ;  /* 0x00000003ff089219 */ /* 0x000fe20000011608 */
[----:B------:R-:W-:-:S03]  /*1760*/  IMAD R2, R9, R2, R5 ;  /* 0x0000000209027224 */ /* 0x000fc600078e0205 */
[----:B------:R-:W-:Y:S02]  /*1770*/  @!P1 SEL R3, R7, R8, !P0 ;  /* 0x0000000807039207 */ /* 0x000fe40004000000 */
[----:B------:R-:W-:-:S03]  /*1780*/  IADD3 R8, PT, PT, -R5, RZ, RZ ;  /* 0x000000ff05087210 */ /* 0x000fc60007ffe1ff */
[--C-:B------:R-:W-:Y:S02]  /*1790*/  @!P1 IMAD.IADD R6, R6, 0x1, -R3.reuse ;  /* 0x0000000106069824 */ /* 0x100fe400078e0a03 */
[----:B------:R-:W-:Y:S01]  /*17a0*/  @!P1 IMAD R3, R2, R11, R3 ;  /* 0x0000000b02039224 */ /* 0x000fe200078e0203 */
[----:B------:R-:W-:Y:S01]  /*17b0*/  IADD3 R2, PT, PT, -R7, RZ, RZ ;  /* 0x000000ff07027210 */ /* 0x000fe20007ffe1ff */
[----:B------:R-:W-:Y:S02]  /*17c0*/  @!P1 IMAD R5, R6, R9, R7 ;  /* 0x0000000906059224 */ /* 0x000fe400078e0207 */
[----:B------:R-:W-:Y:S02]  /*17d0*/  IMAD R8, R4, R8, R97 ;  /* 0x0000000804087224 */ /* 0x000fe400078e0261 */
[----:B------:R-:W-:Y:S02]  /*17e0*/  @!P1 IMAD.MOV.U32 R7, RZ, RZ, R3 ;  /* 0x000000ffff079224 */ /* 0x000fe400078e0003 */
[----:B------:R-:W-:-:S02]  /*17f0*/  IMAD R2, R10, R2, R99 ;  /* 0x000000020a027224 */ /* 0x000fc400078e0263 */
[----:B------:R-:W-:Y:S02]  /*1800*/  IMAD R97, R5, R4, R8 ;  /* 0x0000000405617224 */ /* 0x000fe400078e0208 */
[----:B------:R-:W-:Y:S02]  /*1810*/  IMAD R99, R7, R10, R2 ;  /* 0x0000000a07637224 */ /* 0x000fe400078e0202 */
.L_x_16:
[----:B------:R-:W1:Y:S01]  /*1820*/  LDCU UR4, c[0x0][0xb30] ;  /* 0x00016600ff0477ac */ /* 0x000e620008000800 */
[----:B------:R-:W2:Y:S08]  /*1830*/  S2UR UR37, SR_CgaCtaId ;  /* 0x00000000002579c3 */ /* 0x000eb00000008800 */
[----:B------:R-:W3:Y:S01]  /*1840*/  LDC R40, c[0x0][0xb24] ;  /* 0x0002c900ff287b82 */ /* 0x000ee20000000800 */
[----:B-1----:R-:W-:-:S09]  /*1850*/  UISETP.NE.AND UP1, UPT, UR4, 0x1, UPT ;  /* 0x000000010400788c */ /* 0x002fd2000bf25270 */
[----:B--2---:R-:W-:Y:S05]  /*1860*/  BRA.U UP1, `(.L_x_17) ;  /* 0x0000000101407547 */ /* 0x004fea000b800000 */
[----:B------:R-:W1:Y:S08]  /*1870*/  LDC.64 R4, c[0x0][0xb10] ;  /* 0x0002c400ff047b82 */ /* 0x000e700000000a00 */
[----:B------:R-:W2:Y:S08]  /*1880*/  LDC.64 R2, c[0x0][0xb18] ;  /* 0x0002c600ff027b82 */ /* 0x000eb00000000a00 */
[----:B------:R-:W4:Y:S08]  /*1890*/  LDC R6, c[0x0][0xb20] ;  /* 0x0002c800ff067b82 */ /* 0x000f300000000800 */
[----:B------:R-:W3:Y:S01]  /*18a0*/  LDC R8, c[0x0][0xb0c] ;  /* 0x0002c300ff087b82 */ /* 0x000ee20000000800 */
[----:B-1----:R-:W-:-:S05]  /*18b0*/  IMAD.HI.U32 R4, R99, R4, RZ ;  /* 0x0000000463047227 */ /* 0x002fca00078e00ff */
[----:B------:R-:W-:Y:S01]  /*18c0*/  SHF.R.U32.HI R4, RZ, R5, R4 ;  /* 0x00000005ff047219 */ /* 0x000fe20000011604 */
[----:B--2---:R-:W-:Y:S01]  /*18d0*/  IMAD.HI.U32 R3, R97, R3, RZ ;  /* 0x0000000361037227 */ /* 0x004fe200078e00ff */
[----:B------:R-:W-:-:S04]  /*18e0*/  ISETP.NE.AND P0, PT, R2, 0x1, PT ;  /* 0x000000010200780c */ /* 0x000fc80003f05270 */
[----:B----4-:R-:W-:-:S04]  /*18f0*/  SHF.R.U32.HI R6, RZ, R6, R3 ;  /* 0x00000006ff067219 */ /* 0x010fc80000011603 */
[----:B------:R-:W-:Y:S02]  /*1900*/  SEL R3, R97, R6, !P0 ;  /* 0x0000000661037207 */ /* 0x000fe40004000000 */
[----:B---3--:R-:W-:-:S04]  /*1910*/  ISETP.NE.AND P1, PT, R8, 0x1, PT ;  /* 0x000000010800780c */ /* 0x008fc80003f25270 */
[----:B------:R-:W-:-:S05]  /*1920*/  SEL R4, R99, R4, !P1 ;  /* 0x0000000463047207 */ /* 0x000fca0004800000 */
[----:B------:R-:W-:Y:S02]  /*1930*/  IMAD.IADD R5, R3, 0x1, -R4 ;  /* 0x0000000103057824 */ /* 0x000fe400078e0a04 */
[----:B------:R-:W-:Y:S02]  /*1940*/  IMAD.IADD R3, R4, 0x1, -R3 ;  /* 0x0000000104037824 */ /* 0x000fe400078e0a03 */
[----:B------:R-:W-:Y:S02]  /*1950*/  IMAD R99, R5, R8, R99 ;  /* 0x0000000805637224 */ /* 0x000fe400078e0263 */
[----:B------:R-:W-:-:S07]  /*1960*/  IMAD R97, R3, R2, R97 ;  /* 0x0000000203617224 */ /* 0x000fce00078e0261 */
.L_x_17:
[----:B------:R-:W-:Y:S01]  /*1970*/  BAR.SYNC.DEFER_BLOCKING 0x0 ;  /* 0x0000000000007b1d */ /* 0x000fe20000010000 */
[----:B------:R-:W-:Y:S01]  /*1980*/  UISETP.NE.AND UP1, UPT, UR8, 0x2, UPT ;  /* 0x000000020800788c */ /* 0x000fe2000bf25270 */
[----:B------:R-:W-:Y:S02]  /*1990*/  ISETP.NE.OR P5, PT, R0, 0x2, !P5 ;  /* 0x000000020000780c */ /* 0x000fe40006fa5670 */
[----:B------:R-:W-:-:S06]  /*19a0*/  LOP3.LUT R2, R103, 0x1f, RZ, 0xc0, !PT ;  /* 0x0000001f67027812 */ /* 0x000fcc00078ec0ff */
[----:B------:R-:W-:Y:S05]  /*19b0*/  BRA.U UP1, `(.L_x_18) ;  /* 0x0000002d015c7547 */ /* 0x000fea000b800000 */
[----:B------:R-:W1:Y:S01]  /*19c0*/  LDCU UR13, c[0x0][0x38c] ;  /* 0x00007180ff0d77ac */ /* 0x000e620008000800 */
[----:B------:R-:W2:Y:S01]  /*19d0*/  LDC R9, c[0x0][0x370] ;  /* 0x0000dc00ff097b82 */ /* 0x000ea20000000800 */
[----:B------:R-:W-:Y:S01]  /*19e0*/  PLOP3.LUT P1, PT, PT, PT, UP2, 0x80, 0x8 ;  /* 0x000000000008781c */ /* 0x000fe20003f2f028 */
[----:B------:R-:W-:Y:S01]  /*19f0*/  IMAD.MOV.U32 R15, RZ, RZ, 0x1 ;  /* 0x00000001ff0f7424 */ /* 0x000fe200078e00ff */
[----:B------:R-:W-:Y:S01]  /*1a00*/  ISETP.EQ.OR P4, PT, R2, RZ, P5 ;  /* 0x000000ff0200720c */ /* 0x000fe20002f82670 */
[----:B------:R-:W-:Y:S01]  /*1a10*/  IMAD.MOV.U32 R14, RZ, RZ, RZ ;  /* 0x000000ffff0e7224 */ /* 0x000fe200078e00ff */
[----:B------:R-:W-:Y:S02]  /*1a20*/  PLOP3.LUT P1, PT, P1, PT, PT, 0x8, 0x80 ;  /* 0x000000000080781c */ /* 0x000fe40000f2e170 */
[----:B------:R-:W-:Y:S01]  /*1a30*/  CS2R R12, SRZ ;  /* 0x00000000000c7805 */ /* 0x000fe2000001ff00 */
[----:B------:R-:W-:Y:S01]  /*1a40*/  IMAD.MOV.U32 R10, RZ, RZ, 0x1 ;  /* 0x00000001ff0a7424 */ /* 0x000fe200078e00ff */
[----:B------:R-:W4:Y:S01]  /*1a50*/  LDC R0, c[0x0][0x374] ;  /* 0x0000dd00ff007b82 */ /* 0x000f220000000800 */
[----:B------:R-:W2:Y:S01]  /*1a60*/  LDCU.64 UR22, c[0x0][0x348] ;  /* 0x00006900ff1677ac */ /* 0x000ea20008000a00 */
[----:B------:R-:W-:Y:S01]  /*1a70*/  UMOV UR6, URZ ;  /* 0x000000ff00067c82 */ /* 0x000fe20008000000 */
[----:B-1----:R-:W-:-:S04]  /*1a80*/  UIADD3 UR5, UPT, UPT, UR13, 0x1f, URZ ;  /* 0x0000001f0d057890 */ /* 0x002fc8000fffe0ff */
[----:B------:R-:W-:-:S04]  /*1a90*/  USHF.R.S32.HI UR4, URZ, 0x1f, UR5 ;  /* 0x0000001fff047899 */ /* 0x000fc80008011405 */
[----:B------:R-:W-:-:S04]  /*1aa0*/  ULEA.HI UR4, UR4, UR5, URZ, 0x5 ;  /* 0x0000000504047291 */ /* 0x000fc8000f8f28ff */
[----:B------:R-:W-:Y:S02]  /*1ab0*/  USHF.R.S32.HI UR15, URZ, 0x5, UR4 ;  /* 0x00000005ff0f7899 */ /* 0x000fe40008011404 */
[----:B------:R-:W-:Y:S02]  /*1ac0*/  UIADD3 UR4, UPT, UPT, UR13, -0x1, URZ ;  /* 0xffffffff0d047890 */ /* 0x000fe4000fffe0ff */
[----:B------:R-:W-:Y:S02]  /*1ad0*/  UISETP.LT.U32.AND UP0, UPT, UR15, 0x36, UPT ;  /* 0x000000360f00788c */ /* 0x000fe4000bf01070 */
[----:B------:R-:W-:Y:S02]  /*1ae0*/  UISETP.GE.U32.AND UP1, UPT, UR4, -0x3f, UPT ;  /* 0xffffffc10400788c */ /* 0x000fe4000bf26070 */
[----:B------:R-:W-:Y:S02]  /*1af0*/  USEL UR14, UR15, 0x36, UP0 ;  /* 0x000000360f0e7887 */ /* 0x000fe40008000000 */
[----:B------:R-:W-:-:S02]  /*1b00*/  UIADD3 UR13, UPT, UPT, UR13, 0x3e, URZ ;  /* 0x0000003e0d0d7890 */ /* 0x000fc4000fffe0ff */
[----:B------:R-:W-:Y:S02]  /*1b10*/  UIADD3 UR5, UPT, UPT, UR14, -0x1, URZ ;  /* 0xffffffff0e057890 */ /* 0x000fe4000fffe0ff */
[----:B------:R-:W-:-:S03]  /*1b20*/  UIADD3 UR7, UPT, UPT, UR15, -UR14, URZ ;  /* 0x8000000e0f077290 */ /* 0x000fc6000fffe0ff */
[----:B------:R-:W-:-:S04]  /*1b30*/  @UP1 UIADD3 UR5, UPT, UPT, UR14, URZ, URZ ;  /* 0x000000ff0e051290 */ /* 0x000fc8000fffe0ff */
[----:B--2---:R-:W-:-:S12]  /*1b40*/  UIADD3 UR5, UPT, UPT, UR5, 0x1, URZ ;  /* 0x0000000105057890 */ /* 0x004fd8000fffe0ff */
.L_x_36:
[----:B------:R-:W-:Y:S01]  /*1b50*/  UISETP.NE.AND UP0, UPT, UR37, URZ, UPT ;  /* 0x000000ff2500728c */ /* 0x000fe2000bf05270 */
[----:B------:R-:W1:Y:S08]  /*1b60*/  S2UR UR37, SR_CgaCtaId ;  /* 0x00000000002579c3 */ /* 0x000e700000008800 */
[----:B------:R-:W-:Y:S05]  /*1b70*/  BRA.U UP0, `(.L_x_19) ;  /* 0x0000000100347547 */ /* 0x000fea000b800000 */
[----:B------:R-:W2:Y:S01]  /*1b80*/  S2R R2, SR_CgaCtaId ;  /* 0x0000000000027919 */ /* 0x000ea20000008800 */
[----:B------:R-:W-:-:S04]  /*1b90*/  MOV R3, 0x400 ;  /* 0x0000040000037802 */ /* 0x000fc80000000f00 */
[----:B--2---:R-:W-:Y:S02]  /*1ba0*/  LEA R3, R2, R3, 0x18 ;  /* 0x0000000302037211 */ /* 0x004fe400078ec0ff */
[----:B------:R-:W-:-:S03]  /*1bb0*/  SHF.L.U32 R2, R10, 0x1f, RZ ;  /* 0x0000001f0a027819 */ /* 0x000fc600000006ff */
[----:B------:R-:W-:-:S04]  /*1bc0*/  IMAD R3, R12, 0x8, R3 ;  /* 0x000000080c037824 */ /* 0x000fc800078e0203 */
[----:B------:R-:W2:Y:S02]  /*1bd0*/  SYNCS.PHASECHK.TRANS64.TRYWAIT P0, [R3+URZ+0x3f0], R2 ;  /* 0x0003f002030075a7 */ /* 0x000ea400080011ff */
[----:B--2---:R-:W-:Y:S05]  /*1be0*/  @!P0 BRA `(.L_x_20) ;  /* 0x0000006400c88947 */ /* 0x004fea0003800000 */
.L_x_146:
[----:B------:R-:W-:Y:S01]  /*1bf0*/  VIADD R12, R12, 0x1 ;  /* 0x000000010c0c7836 */ /* 0x000fe20000000000 */
[----:B------:R2:W-:Y:S04]  /*1c00*/  SYNCS.ARRIVE.TRANS64.A1T0 RZ, [R3+URZ+0x3e0], RZ ;  /* 0x0003e0ff03ff79a7 */ /* 0x0005e800081000ff */
[----:B------:R-:W-:-:S04]  /*1c10*/  ISETP.NE.AND P0, PT, R12, 0x2, PT ;  /* 0x000000020c00780c */ /* 0x000fc80003f05270 */
[----:B------:R-:W-:Y:S02]  /*1c20*/  SEL R12, R12, RZ, P0 ;  /* 0x000000ff0c0c7207 */ /* 0x000fe40000000000 */
[----:B--2---:R-:W-:-:S04]  /*1c30*/  SEL R3, RZ, 0x1, P0 ;  /* 0x00000001ff037807 */ /* 0x004fc80000000000 */
[----:B------:R-:W-:-:S07]  /*1c40*/  LOP3.LUT R10, R10, R3, RZ, 0x3c, !PT ;  /* 0x000000030a0a7212 */ /* 0x000fce00078e3cff */
.L_x_19:
[----:B------:R-:W-:Y:S01]  /*1c50*/  UMOV UR4, 0x400 ;  /* 0x0000040000047882 */ /* 0x000fe20000000000 */
[----:B------:R-:W-:Y:S01]  /*1c60*/  SHF.L.U32 R2, R15, 0x1f, RZ ;  /* 0x0000001f0f027819 */ /* 0x000fe200000006ff */
[----:B-1----:R-:W-:Y:S01]  /*1c70*/  ULEA UR4, UR37, UR4, 0x18 ;  /* 0x0000000425047291 */ /* 0x002fe2000f8ec0ff */
[----:B------:R-:W-:Y:S01]  /*1c80*/  R2UR UR35, R99 ;  /* 0x00000000632372ca */ /* 0x000fe200000e0000 */
[----:B------:R-:W-:Y:S01]  /*1c90*/  UISETP.GE.U32.AND UP0, UPT, UR13, 0x3f, UPT ;  /* 0x0000003f0d00788c */ /* 0x000fe2000bf06070 */
[----:B------:R-:W-:Y:S01]  /*1ca0*/  R2UR UR11, R97 ;  /* 0x00000000610b72ca */ /* 0x000fe200000e0000 */
[----:B------:R-:W-:Y:S01]  /*1cb0*/  ULEA UR8, UR6, UR4, 0x3 ;  /* 0x0000000406087291 */ /* 0x000fe2000f8e18ff */
[----:B------:R-:W-:-:S08]  /*1cc0*/  UMOV UR24, URZ ;  /* 0x000000ff00187c82 */ /* 0x000fd00008000000 */
[----:B------:R1:W2:Y:S01]  /*1cd0*/  SYNCS.PHASECHK.TRANS64.TRYWAIT P0, [UR8+0x1b0], R2 ;  /* 0x0001b002ff0075a7 */ /* 0x0002a20008001108 */
[----:B------:R-:W-:Y:S02]  /*1ce0*/  USHF.L.U32 UR35, UR35, 0x6, URZ ;  /* 0x0000000623237899 */ /* 0x000fe400080006ff */
[----:B------:R-:W-:Y:S01]  /*1cf0*/  USHF.L.U32 UR11, UR11, 0x6, URZ ;  /* 0x000000060b0b7899 */ /* 0x000fe200080006ff */
[----:B------:R-:W-:Y:S11]  /*1d00*/  BRA.U !UP0, `(.L_x_21) ;  /* 0x0000000108a47547 */ /* 0x000ff6000b800000 */
[----:B------:R-:W-:Y:S01]  /*1d10*/  UMOV UR16, URZ ;  /* 0x000000ff00107c82 */ /* 0x000fe20008000000 */
[----:B------:R-:W-:-:S05]  /*1d20*/  UMOV UR17, UR6 ;  /* 0x0000000600117c82 */ /* 0x000fca0008000000 */
.L_x_26:
[----:B-1----:R-:W-:Y:S01]  /*1d30*/  ULEA UR33, UR17, UR4, 0x3 ;  /* 0x0000000411217291 */ /* 0x002fe2000f8e18ff */
[----:B--2---:R-:W-:Y:S01]  /*1d40*/  @!P5 MOV R3, 0x1000 ;  /* 0x000010000003d802 */ /* 0x004fe20000000f00 */
[----:B--2---:R-:W-:Y:S10]  /*1d50*/  @P0 BRA `(.L_x_22) ;  /* 0x00000000000c0947 */ /* 0x004ff40003800000 */
[----:B------:R-:W-:-:S04]  /*1d60*/  SHF.L.U32 R5, R15, 0x1f, RZ ;  /* 0x0000001f0f057819 */ /* 0x000fc800000006ff */
[----:B------:R-:W2:Y:S02]  /*1d70*/  SYNCS.PHASECHK.TRANS64.TRYWAIT P0, [UR33+0x1b0], R5 ;  /* 0x0001b005ff0075a7 */ /* 0x000ea40008001121 */
[----:B--2---:R-:W-:Y:S05]  /*1d80*/  @!P0 BRA `(.L_x_23) ;  /* 0x0000006400748947 */ /* 0x004fea0003800000 */
.L_x_22:
[----:B------:R2:W-:Y:S01]  /*1d90*/  @!P5 SYNCS.ARRIVE.TRANS64 RZ, [UR33], R3 ;  /* 0x00000003ffffd9a7 */ /* 0x0005e20008000021 */
[----:B------:R-:W-:Y:S04]  /*1da0*/  BSSY.RECONVERGENT B0, `(.L_x_24) ;  /* 0x0000003000007945 */ /* 0x000fe80003800200 */
[----:B------:R-:W-:Y:S05]  /*1db0*/  @P4 BRA `(.L_x_25) ;  /* 0x0000000000044947 */ /* 0x000fea0003800000 */
[----:B------:R-:W-:Y:S05]  /*1dc0*/  BPT.TRAP 0x1 ;  /* 0x000000040000795c */ /* 0x000fea0000300000 */
.L_x_25:
[----:B------:R-:W-:Y:S05]  /*1dd0*/  BSYNC.RECONVERGENT B0 ;  /* 0x0000000000007941 */ /* 0x000fea0003800200 */
.L_x_24:
[----:B------:R-:W-:Y:S02]  /*1de0*/  UIADD3 UR6, UPT, UPT, UR17, 0x1, URZ ;  /* 0x0000000111067890 */ /* 0x000fe4000fffe0ff */
[----:B------:R-:W-:Y:S02]  /*1df0*/  UIADD3 UR26, UP1, UPT, UR22, 0x80, URZ ;  /* 0x00000080161a7890 */ /* 0x000fe4000ff3e0ff */
[----:B------:R-:W-:Y:S02]  /*1e00*/  UISETP.NE.AND UP0, UPT, UR6, 0x36, UPT ;  /* 0x000000360600788c */ /* 0x000fe4000bf05270 */
[----:B------:R-:W-:Y:S02]  /*1e10*/  USHF.L.U32 UR34, UR16, 0x5, URZ ;  /* 0x0000000510227899 */ /* 0x000fe400080006ff */
[----:B------:R-:W-:Y:S02]  /*1e20*/  USEL UR9, URZ, 0x1, UP0 ;  /* 0x00000001ff097887 */ /* 0x000fe40008000000 */
[----:B------:R-:W-:-:S02]  /*1e30*/  USEL UR6, UR6, URZ, UP0 ;  /* 0x000000ff06067287 */ /* 0x000fc40008000000 */
[----:B------:R-:W-:Y:S02]  /*1e40*/  UIADD3 UR20, UP0, UPT, UR22, 0x180, URZ ;  /* 0x0000018016147890 */ /* 0x000fe4000ff1e0ff */
[----:B------:R-:W-:Y:S01]  /*1e50*/  ULEA UR8, UR6, UR4, 0x3 ;  /* 0x0000000406087291 */ /* 0x000fe2000f8e18ff */
[----:B------:R-:W-:Y:S01]  /*1e60*/  LOP3.LUT R15, R15, UR9, RZ, 0x3c, !PT ;  /* 0x000000090f0f7c12 */ /* 0x000fe2000f8e3cff */
[----:B------:R-:W-:Y:S02]  /*1e70*/  UIADD3.X UR27, UPT, UPT, URZ, UR23, URZ, UP1, !UPT ;  /* 0x00000017ff1b7290 */ /* 0x000fe40008ffe4ff */
[----:B------:R-:W-:Y:S01]  /*1e80*/  UIADD3.X UR21, UPT, UPT, URZ, UR23, URZ, UP0, !UPT ;  /* 0x00000017ff157290 */ /* 0x000fe200087fe4ff */
[----:B-1----:R-:W-:Y:S01]  /*1e90*/  SHF.L.U32 R2, R15, 0x1f, RZ ;  /* 0x0000001f0f027819 */ /* 0x002fe200000006ff */
[----:B------:R-:W-:Y:S01]  /*1ea0*/  UMOV UR18, 0x0 ;  /* 0x0000000000127882 */ /* 0x000fe20000000000 */
[----:B------:R-:W-:Y:S01]  /*1eb0*/  UMOV UR19, 0x10000000 ;  /* 0x1000000000137882 */ /* 0x000fe20000000000 */
[----:B------:R-:W-:Y:S01]  /*1ec0*/  UMOV UR12, UR36 ;  /* 0x00000024000c7c82 */ /* 0x000fe20008000000 */
[----:B------:R1:W1:Y:S01]  /*1ed0*/  SYNCS.PHASECHK.TRANS64.TRYWAIT P0, [UR8+0x1b0], R2 ;  /* 0x0001b002ff0075a7 */ /* 0x0002620008001108 */
[----:B------:R-:W-:Y:S01]  /*1ee0*/  ULEA UR8, UR17, UR4, 0xb ;  /* 0x0000000411087291 */ /* 0x000fe2000f8e58ff */
[----:B------:R-:W-:Y:S01]  /*1ef0*/  UMOV UR9, UR33 ;  /* 0x0000002100097c82 */ /* 0x000fe20008000000 */
[----:B------:R-:W-:-:S02]  /*1f00*/  UMOV UR10, UR34 ;  /* 0x00000022000a7c82 */ /* 0x000fc40008000000 */
[----:B------:R-:W-:Y:S02]  /*1f10*/  UIADD3 UR32, UPT, UPT, UR8, 0x2800, URZ ;  /* 0x0000280008207890 */ /* 0x000fe4000fffe0ff */
[----:B------:R-:W-:Y:S02]  /*1f20*/  UIADD3 UR8, UPT, UPT, UR8, 0x1d800, URZ ;  /* 0x0001d80008087890 */ /* 0x000fe4000fffe0ff */
[----:B------:R-:W-:Y:S01]  /*1f30*/  UIADD3 UR16, UPT, UPT, UR16, 0x1, URZ ;  /* 0x0000000110107890 */ /* 0x000fe2000fffe0ff */
[----:B------:R-:W-:Y:S01]  /*1f40*/  UMOV UR24, UR5 ;  /* 0x0000000500187c82 */ /* 0x000fe20008000000 */
[----:B------:R-:W-:Y:S02]  /*1f50*/  UMOV UR17, UR6 ;  /* 0x0000000600117c82 */ /* 0x000fe40008000000 */
[----:B------:R-:W-:Y:S01]  /*1f60*/  UISETP.NE.AND UP0, UPT, UR16, UR5, UPT ;  /* 0x000000051000728c */ /* 0x000fe2000bf05270 */
[----:B------:R1:W-:Y:S02]  /*1f70*/  UTMALDG.3D [UR32], [UR26], desc[UR18] ;  /* 0x000012201a0075b4 */ /* 0x0003e40008011000 */
[----:B------:R1:W-:Y:S06]  /*1f80*/  UTMALDG.3D [UR8], [UR20], desc[UR18] ;  /* 0x00001208140075b4 */ /* 0x0003ec0008011000 */
[----:B------:R-:W-:Y:S05]  /*1f90*/  BRA.U UP0, `(.L_x_26) ;  /* 0xfffffffd00647547 */ /* 0x000fea000b83ffff */
.L_x_21:
[----:B-1----:R-:W-:Y:S01]  /*1fa0*/  ULEA UR8, UR6, UR4, 0x3 ;  /* 0x0000000406087291 */ /* 0x002fe2000f8e18ff */
[----:B------:R-:W-:Y:S01]  /*1fb0*/  SHF.L.U32 R2, R15, 0x1f, RZ ;  /* 0x0000001f0f027819 */ /* 0x000fe200000006ff */
[----:B------:R-:W-:Y:S01]  /*1fc0*/  @!P1 SYNCS.ARRIVE.TRANS64.A1T0 RZ, [UR4+0x378], RZ ;  /* 0x000378ffffff99a7 */ /* 0x000fe20008100004 */
[----:B------:R-:W-:-:S06]  /*1fd0*/  UISETP.GT.AND UP0, UPT, UR15, UR14, UPT ;  /* 0x0000000e0f00728c */ /* 0x000fcc000bf04270 */
[----:B--2---:R1:W2:Y:S03]  /*1fe0*/  SYNCS.PHASECHK.TRANS64.TRYWAIT P0, [UR8+0x1b0], R2 ;  /* 0x0001b002ff0075a7 */ /* 0x0042a60008001108 */
[----:B------:R-:W-:Y:S05]  /*1ff0*/  BRA.U !UP0, `(.L_x_27) ;  /* 0x0000000108a87547 */ /* 0x000fea000b800000 */
[----:B------:R-:W-:Y:S01]  /*2000*/  UIADD3 UR21, UPT, UPT, UR7, UR24, URZ ;  /* 0x0000001807157290 */ /* 0x000fe2000fffe0ff */
[----:B------:R-:W-:-:S11]  /*2010*/  UMOV UR25, UR6 ;  /* 0x0000000600197c82 */ /* 0x000fd60008000000 */
.L_x_32:
[----:B-1----:R-:W-:Y:S01]  /*2020*/  ULEA UR17, UR25, UR4, 0x3 ;  /* 0x0000000419117291 */ /* 0x002fe2000f8e18ff */
[----:B--2---:R-:W-:Y:S01]  /*2030*/  @!P5 MOV R3, 0x1000 ;  /* 0x000010000003d802 */ /* 0x004fe20000000f00 */
[----:B--2---:R-:W-:Y:S10]  /*2040*/  @P0 BRA `(.L_x_28) ;  /* 0x00000000000c0947 */ /* 0x004ff40003800000 */
[----:B------:R-:W-:-:S04]  /*2050*/  SHF.L.U32 R5, R15, 0x1f, RZ ;  /* 0x0000001f0f057819 */ /* 0x000fc800000006ff */
[----:B------:R-:W2:Y:S02]  /*2060*/  SYNCS.PHASECHK.TRANS64.TRYWAIT P0, [UR17+0x1b0], R5 ;  /* 0x0001b005ff0075a7 */ /* 0x000ea40008001111 */
[----:B--2---:R-:W-:Y:S05]  /*2070*/  @!P0 BRA `(.L_x_29) ;  /* 0x0000006000d08947 */ /* 0x004fea0003800000 */
.L_x_28:
[----:B------:R2:W-:Y:S01]  /*2080*/  @!P5 SYNCS.ARRIVE.TRANS64 RZ, [UR17], R3 ;  /* 0x00000003ffffd9a7 */ /* 0x0005e20008000011 */
[----:B------:R-:W-:Y:S04]  /*2090*/  BSSY.RECONVERGENT B0, `(.L_x_30) ;  /* 0x0000003000007945 */ /* 0x000fe80003800200 */
[----:B------:R-:W-:Y:S05]  /*20a0*/  @P4 BRA `(.L_x_31) ;  /* 0x0000000000044947 */ /* 0x000fea0003800000 */
[----:B------:R-:W-:Y:S05]  /*20b0*/  BPT.TRAP 0x1 ;  /* 0x000000040000795c */ /* 0x000fea0000300000 */
.L_x_31:
[----:B------:R-:W-:Y:S05]  /*20c0*/  BSYNC.RECONVERGENT B0 ;  /* 0x0000000000007941 */ /* 0x000fea0003800200 */
.L_x_30:
        /* <DEDUP_REMOVED lines=20> */
[----:B------:R-:W-:Y:S01]  /*2210*/  UIADD3 UR8, UPT, UPT, UR8, 0x1d800, URZ ;  /* 0x0001d80008087890 */ /* 0x000fe2000fffe0ff */
[----:B------:R-:W-:Y:S01]  /*2220*/  UMOV UR9, UR17 ;  /* 0x0000001100097c82 */ /* 0x000fe20008000000 */
[----:B------:R-:W-:Y:S01]  /*2230*/  UMOV UR10, UR18 ;  /* 0x00000012000a7c82 */ /* 0x000fe20008000000 */
[----:B------:R-:W-:Y:S01]  /*2240*/  UIADD3 UR24, UPT, UPT, UR24, 0x1, URZ ;  /* 0x0000000118187890 */ /* 0x000fe2000fffe0ff */
[----:B------:R-:W-:-:S03]  /*2250*/  UMOV UR25, UR6 ;  /* 0x0000000600197c82 */ /* 0x000fc60008000000 */
[----:B------:R1:W-:Y:S01]  /*2260*/  UTMALDG.3D [UR16], [UR30], desc[UR26] ;  /* 0x00001a101e0075b4 */ /* 0x0003e20008011000 */
[----:B------:R-:W-:Y:S01]  /*2270*/  UISETP.NE.AND UP0, UPT, UR24, UR21, UPT ;  /* 0x000000151800728c */ /* 0x000fe2000bf05270 */
[----:B------:R1:W-:Y:S08]  /*2280*/  UTMALDG.3D [UR8], [UR28], desc[UR26] ;  /* 0x00001a081c0075b4 */ /* 0x0003f00008011000 */
[----:B------:R-:W-:Y:S05]  /*2290*/  BRA.U UP0, `(.L_x_32) ;  /* 0xfffffffd00607547 */ /* 0x000fea000b83ffff */
.L_x_27:
[C---:B-1----:R-:W-:Y:S01]  /*22a0*/  LEA R2, R14.reuse, UR4, 0x3 ;  /* 0x000000040e027c11 */ /* 0x042fe2000f8e18ff */
[----:B------:R-:W-:Y:S01]  /*22b0*/  NOP ;  /* 0x0000000000007918 */ /* 0x000fe20000000000 */
[----:B--2---:R-:W-:Y:S02]  /*22c0*/  SHF.L.U32 R3, R13, 0x1f, RZ ;  /* 0x0000001f0d037819 */ /* 0x004fe400000006ff */
[----:B------:R-:W-:Y:S02]  /*22d0*/  LEA R4, R14, UR4, 0x4 ;  /* 0x000000040e047c11 */ /* 0x000fe4000f8e20ff */
[----:B------:R-:W1:Y:S02]  /*22e0*/  SYNCS.PHASECHK.TRANS64.TRYWAIT P0, [R2+URZ+0x380], R3 ;  /* 0x00038003020075a7 */ /* 0x000e6400080011ff */
[----:B-1----:R-:W-:Y:S05]  /*22f0*/  @!P0 BRA `(.L_x_33) ;  /* 0x0000006000488947 */ /* 0x002fea0003800000 */
.L_x_149:
[----:B------:R-:W2:Y:S01]  /*2300*/  LDS.128 R4, [R4+0x410] ;  /* 0x0004100004047984 */ /* 0x000ea20000000c00 */
[----:B---3--:R-:W-:Y:S01]  /*2310*/  ISETP.GE.AND P0, PT, R40, 0x1, PT ;  /* 0x000000012800780c */ /* 0x008fe20003f06270 */
[----:B-1----:R-:W-:Y:S01]  /*2320*/  VIADD R2, R2, 0x390 ;  /* 0x0000039002027836 */ /* 0x002fe20000000000 */
[----:B------:R-:W-:Y:S01]  /*2330*/  @!PT LDS RZ, [RZ] ;  /* 0x00000000fffff984 */ /* 0x000fe20000000800 */
[----:B------:R-:W-:Y:S01]  /*2340*/  @!PT LDS RZ, [RZ] ;  /* 0x00000000fffff984 */ /* 0x000fe20000000800 */
[----:B------:R-:W-:Y:S01]  /*2350*/  @!PT LDS RZ, [RZ] ;  /* 0x00000000fffff984 */ /* 0x000fe20000000800 */
[----:B------:R-:W-:Y:S01]  /*2360*/  @!PT LDS RZ, [RZ] ;  /* 0x00000000fffff984 */ /* 0x000fe20000000800 */
[----:B------:R1:W-:Y:S06]  /*2370*/  MEMBAR.ALL.CTA ;  /* 0x0000000000007992 */ /* 0x0003ec0000008000 */
[----:B-1----:R-:W1:Y:S01]  /*2380*/  FENCE.VIEW.ASYNC.S ;  /* 0x00000000000073c6 */ /* 0x002e620000000000 */
[----:B------:R-:W-:-:S04]  /*2390*/  PRMT R2, RZ, 0x654, R2 ;  /* 0x00000654ff027816 */ /* 0x000fc80000000002 */
[----:B-1----:R1:W-:Y:S01]  /*23a0*/  SYNCS.ARRIVE.TRANS64.RED.A1T0 RZ, [R2+URZ], RZ ;  /* 0x000000ff02ff79a7 */ /* 0x0023e200081004ff */
[----:B--2---:R-:W-:-:S13]  /*23b0*/  LOP3.LUT P2, RZ, R6, 0x1, RZ, 0xc0, !PT ;  /* 0x0000000106ff7812 */ /* 0x004fda000784c0ff */
[----:B------:R-:W-:Y:S01]  /*23c0*/  @P2 SHF.R.U32.HI R3, RZ, 0x10, R5 ;  /* 0x00000010ff032819 */ /* 0x000fe20000011605 */
[----:B------:R-:W-:Y:S01]  /*23d0*/  VOTEU.ANY UP0, P2 ;  /* 0x0000000000ff7886 */ /* 0x000fe20001000100 */
[----:B------:R-:W-:Y:S02]  /*23e0*/  @P2 MOV R11, R4 ;  /* 0x00000004000b2202 */ /* 0x000fe40000000f00 */
[----:B------:R-:W-:Y:S02]  /*23f0*/  @P2 R2UR.BROADCAST UR8, R3 ;  /* 0x00000000030822ca */ /* 0x000fe400008e0000 */
[----:B------:R-:W-:-:S11]  /*2400*/  @P2 LOP3.LUT R8, R5, 0xffff, RZ, 0xc0, !PT ;  /* 0x0000ffff05082812 */ /* 0x000fd600078ec0ff */
[----:B------:R-:W-:Y:S01]  /*2410*/  @UP0 UMOV UR36, UR8 ;  /* 0x0000000800240c82 */ /* 0x000fe20008000000 */
[----:B-1----:R-:W-:Y:S05]  /*2420*/  @!P0 BRA `(.L_x_34) ;  /* 0x0000000000b88947 */ /* 0x002fea0003800000 */
[----:B------:R-:W4:Y:S01]  /*2430*/  LDC.64 R4, c[0x0][0xb18] ;  /* 0x0002c600ff047b82 */ /* 0x000f220000000a00 */
[----:B------:R-:W-:-:S07]  /*2440*/  ISETP.NE.AND P3, PT, R40, 0x1, PT ;  /* 0x000000012800780c */ /* 0x000fce0003f65270 */
[----:B------:R-:W1:Y:S08]  /*2450*/  LDC.64 R6, c[0x0][0xb10] ;  /* 0x0002c400ff067b82 */ /* 0x000e700000000a00 */
[----:B------:R-:W2:Y:S08]  /*2460*/  LDC R16, c[0x0][0xb20] ;  /* 0x0002c800ff107b82 */ /* 0x000eb00000000800 */
[----:B------:R-:W3:Y:S01]  /*2470*/  LDC R18, c[0x0][0xb0c] ;  /* 0x0002c300ff127b82 */ /* 0x000ee20000000800 */
[----:B----4-:R-:W-:Y:S01]  /*2480*/  IMAD.HI.U32 R17, R0, R5, RZ ;  /* 0x0000000500117227 */ /* 0x010fe200078e00ff */
[----:B------:R-:W-:-:S03]  /*2490*/  ISETP.NE.AND P0, PT, R4, 0x1, PT ;  /* 0x000000010400780c */ /* 0x000fc60003f05270 */
[----:B------:R-:W-:-:S03]  /*24a0*/  IMAD.HI.U32 R5, R8, R5, RZ ;  /* 0x0000000508057227 */ /* 0x000fc600078e00ff */
[----:B------:R-:W4:Y:S01]  /*24b0*/  LDC.64 R2, c[0x0][0xb28] ;  /* 0x0002ca00ff027b82 */ /* 0x000f220000000a00 */
[----:B-1----:R-:W-:-:S04]  /*24c0*/  IMAD.HI.U32 R20, R9, R6, RZ ;  /* 0x0000000609147227 */ /* 0x002fc800078e00ff */
[----:B------:R-:W-:Y:S01]  /*24d0*/  IMAD.HI.U32 R22, R11, R6, RZ ;  /* 0x000000060b167227 */ /* 0x000fe200078e00ff */
[----:B------:R-:W-:Y:S02]  /*24e0*/  SHF.R.U32.HI R20, RZ, R7, R20 ;  /* 0x00000007ff147219 */ /* 0x000fe40000011614 */
[-C--:B--2---:R-:W-:Y:S02]  /*24f0*/  SHF.R.U32.HI R17, RZ, R16.reuse, R17 ;  /* 0x00000010ff117219 */ /* 0x084fe40000011611 */
[----:B------:R-:W-:Y:S02]  /*2500*/  SHF.R.U32.HI R5, RZ, R16, R5 ;  /* 0x00000010ff057219 */ /* 0x000fe40000011605 */
[----:B------:R-:W-:Y:S02]  /*2510*/  SEL R17, R0, R17, !P0 ;  /* 0x0000001100117207 */ /* 0x000fe40004000000 */
[----:B------:R-:W-:Y:S02]  /*2520*/  SHF.R.U32.HI R22, RZ, R7, R22 ;  /* 0x00000007ff167219 */ /* 0x000fe40000011616 */
[----:B---3--:R-:W-:-:S02]  /*2530*/  ISETP.NE.AND P1, PT, R18, 0x1, PT ;  /* 0x000000011200780c */ /* 0x008fc40003f25270 */
[----:B------:R-:W-:Y:S02]  /*2540*/  SEL R5, R8, R5, !P0 ;  /* 0x0000000508057207 */ /* 0x000fe40004000000 */
[----:B------:R-:W-:Y:S02]  /*2550*/  SEL R19, R9, R20, !P1 ;  /* 0x0000001409137207 */ /* 0x000fe40004800000 */
[----:B------:R-:W-:Y:S01]  /*2560*/  SEL R7, R11, R22, !P1 ;  /* 0x000000160b077207 */ /* 0x000fe20004800000 */
[----:B----4-:R-:W-:-:S04]  /*2570*/  IMAD.HI.U32 R20, R17, R2, RZ ;  /* 0x0000000211147227 */ /* 0x010fc800078e00ff */
[----:B------:R-:W-:Y:S01]  /*2580*/  IMAD.HI.U32 R6, R19, R2, RZ ;  /* 0x0000000213067227 */ /* 0x000fe200078e00ff */
[----:B------:R-:W-:-:S04]  /*2590*/  @P3 SHF.R.U32.HI R17, RZ, R3, R20 ;  /* 0x00000003ff113219 */ /* 0x000fc80000011614 */
[----:B------:R-:W-:Y:S01]  /*25a0*/  @P3 SHF.R.U32.HI R19, RZ, R3, R6 ;  /* 0x00000003ff133219 */ /* 0x000fe20000011606 */
[----:B------:R-:W-:-:S04]  /*25b0*/  IMAD R17, R40, R17, RZ ;  /* 0x0000001128117224 */ /* 0x000fc800078e02ff */
[----:B------:R-:W-:Y:S01]  /*25c0*/  IMAD R6, R40, R19, RZ ;  /* 0x0000001328067224 */ /* 0x000fe200078e02ff */
[C---:B------:R-:W-:Y:S02]  /*25d0*/  ISETP.GE.AND P0, PT, R5.reuse, R17, PT ;  /* 0x000000110500720c */ /* 0x040fe40003f06270 */
[----:B------:R-:W-:Y:S02]  /*25e0*/  IADD3 R17, PT, PT, -R5, RZ, RZ ;  /* 0x000000ff05117210 */ /* 0x000fe40007ffe1ff */
[----:B------:R-:W-:Y:S01]  /*25f0*/  ISETP.GE.OR P0, PT, R7, R6, P0 ;  /* 0x000000060700720c */ /* 0x000fe20000706670 */
[----:B------:R-:W-:-:S04]  /*2600*/  IMAD.HI.U32 R6, R5, R2, RZ ;  /* 0x0000000205067227 */ /* 0x000fc800078e00ff */
[----:B------:R-:W-:Y:S01]  /*2610*/  IMAD R8, R4, R17, R8 ;  /* 0x0000001104087224 */ /* 0x000fe200078e0208 */
[----:B------:R-:W-:-:S04]  /*2620*/  SHF.R.U32.HI R6, RZ, R3, R6 ;  /* 0x00000003ff067219 */ /* 0x000fc80000011606 */
[----:B------:R-:W-:-:S03]  /*2630*/  SEL R6, R5, R6, !P3 ;  /* 0x0000000605067207 */ /* 0x000fc60005800000 */
[----:B------:R-:W-:-:S04]  /*2640*/  @!P0 IMAD.HI.U32 R16, R7, R2, RZ ;  /* 0x0000000207108227 */ /* 0x000fc800078e00ff */
[----:B------:R-:W-:Y:S01]  /*2650*/  IMAD.MOV R2, RZ, RZ, -R6 ;  /* 0x000000ffff027224 */ /* 0x000fe200078e0a06 */
[----:B------:R-:W-:-:S03]  /*2660*/  @!P0 SHF.R.U32.HI R16, RZ, R3, R16 ;  /* 0x00000003ff108219 */ /* 0x000fc60000011610 */
[----:B------:R-:W-:Y:S01]  /*2670*/  IMAD R2, R40, R2, R5 ;  /* 0x0000000228027224 */ /* 0x000fe200078e0205 */
[----:B------:R-:W-:-:S05]  /*2680*/  @!P0 SEL R3, R7, R16, !P3 ;  /* 0x0000001007038207 */ /* 0x000fca0005800000 */
[--C-:B------:R-:W-:Y:S02]  /*2690*/  @!P0 IMAD.IADD R6, R6, 0x1, -R3.reuse ;  /* 0x0000000106068824 */ /* 0x100fe400078e0a03 */
[----:B------:R-:W-:Y:S01]  /*26a0*/  @!P0 IMAD R3, R2, R19, R3 ;  /* 0x0000001302038224 */ /* 0x000fe200078e0203 */
[----:B------:R-:W-:Y:S01]  /*26b0*/  IADD3 R2, PT, PT, -R7, RZ, RZ ;  /* 0x000000ff07027210 */ /* 0x000fe20007ffe1ff */
[----:B------:R-:W-:Y:S02]  /*26c0*/  @!P0 IMAD R5, R40, R6, R7 ;  /* 0x0000000628058224 */ /* 0x000fe400078e0207 */
[----:B------:R-:W-:Y:S02]  /*26d0*/  @!P0 IMAD.MOV.U32 R7, RZ, RZ, R3 ;  /* 0x000000ffff078224 */ /* 0x000fe400078e0003 */
[----:B------:R-:W-:Y:S02]  /*26e0*/  IMAD R2, R18, R2, R11 ;  /* 0x0000000212027224 */ /* 0x000fe400078e020b */
[----:B------:R-:W-:-:S02]  /*26f0*/  IMAD R8, R5, R4, R8 ;  /* 0x0000000405087224 */ /* 0x000fc400078e0208 */
[----:B------:R-:W-:Y:S02]  /*2700*/  IMAD R11, R7, R18, R2 ;  /* 0x00000012070b7224 */ /* 0x000fe400078e0202 */
.L_x_34:
[----:B------:R-:W1:Y:S02]  /*2710*/  LDCU UR8, c[0x0][0xb30] ;  /* 0x00016600ff0877ac */ /* 0x000e640008000800 */
[----:B-1----:R-:W-:-:S09]  /*2720*/  UISETP.NE.AND UP0, UPT, UR8, 0x1, UPT ;  /* 0x000000010800788c */ /* 0x002fd2000bf05270 */
[----:B------:R-:W-:Y:S05]  /*2730*/  BRA.U UP0, `(.L_x_35) ;  /* 0x0000000100407547 */ /* 0x000fea000b800000 */
[----:B------:R-:W1:Y:S08]  /*2740*/  LDC.64 R4, c[0x0][0xb10] ;  /* 0x0002c400ff047b82 */ /* 0x000e700000000a00 */
[----:B------:R-:W2:Y:S08]  /*2750*/  LDC.64 R2, c[0x0][0xb18] ;  /* 0x0002c600ff027b82 */ /* 0x000eb00000000a00 */
[----:B------:R-:W3:Y:S08]  /*2760*/  LDC R6, c[0x0][0xb20] ;  /* 0x0002c800ff067b82 */ /* 0x000ef00000000800 */
[----:B------:R-:W4:Y:S01]  /*2770*/  LDC R16, c[0x0][0xb0c] ;  /* 0x0002c300ff107b82 */ /* 0x000f220000000800 */
[----:B-1----:R-:W-:-:S05]  /*2780*/  IMAD.HI.U32 R4, R11, R4, RZ ;  /* 0x000000040b047227 */ /* 0x002fca00078e00ff */
[----:B------:R-:W-:Y:S01]  /*2790*/  SHF.R.U32.HI R4, RZ, R5, R4 ;  /* 0x00000005ff047219 */ /* 0x000fe20000011604 */
[----:B--2---:R-:W-:Y:S01]  /*27a0*/  IMAD.HI.U32 R3, R8, R3, RZ ;  /* 0x0000000308037227 */ /* 0x004fe200078e00ff */
[----:B------:R-:W-:-:S04]  /*27b0*/  ISETP.NE.AND P0, PT, R2, 0x1, PT ;  /* 0x000000010200780c */ /* 0x000fc80003f05270 */
[----:B---3--:R-:W-:-:S04]  /*27c0*/  SHF.R.U32.HI R3, RZ, R6, R3 ;  /* 0x00000006ff037219 */ /* 0x008fc80000011603 */
[----:B------:R-:W-:Y:S02]  /*27d0*/  SEL R3, R8, R3, !P0 ;  /* 0x0000000308037207 */ /* 0x000fe40004000000 */
[----:B----4-:R-:W-:-:S04]  /*27e0*/  ISETP.NE.AND P1, PT, R16, 0x1, PT ;  /* 0x000000011000780c */ /* 0x010fc80003f25270 */
[----:B------:R-:W-:-:S05]  /*27f0*/  SEL R4, R11, R4, !P1 ;  /* 0x000000040b047207 */ /* 0x000fca0004800000 */
[----:B------:R-:W-:Y:S02]  /*2800*/  IMAD.IADD R5, R3, 0x1, -R4 ;  /* 0x0000000103057824 */ /* 0x000fe400078e0a04 */
[----:B------:R-:W-:Y:S02]  /*2810*/  IMAD.IADD R3, R4, 0x1, -R3 ;  /* 0x0000000104037824 */ /* 0x000fe400078e0a03 */
[----:B------:R-:W-:Y:S02]  /*2820*/  IMAD R11, R5, R16, R11 ;  /* 0x00000010050b7224 */ /* 0x000fe400078e020b */
[----:B------:R-:W-:-:S07]  /*2830*/  IMAD R8, R3, R2, R8 ;  /* 0x0000000203087224 */ /* 0x000fce00078e0208 */
.L_x_35:
[----:B------:R-:W-:Y:S01]  /*2840*/  VIADD R14, R14, 0x1 ;  /* 0x000000010e0e7836 */ /* 0x000fe20000000000 */
[----:B------:R-:W-:Y:S01]  /*2850*/  PLOP3.LUT P1, PT, PT, PT, PT, 0x80, 0x8 ;  /* 0x000000000008781c */ /* 0x000fe20003f2f070 */
[----:B------:R-:W-:Y:S02]  /*2860*/  IMAD.IADD R99, R11, 0x1, R96 ;  /* 0x000000010b637824 */ /* 0x000fe400078e0260 */
[----:B------:R-:W-:Y:S01]  /*2870*/  IMAD.IADD R97, R8, 0x1, R81 ;  /* 0x0000000108617824 */ /* 0x000fe200078e0251 */
[----:B------:R-:W-:-:S04]  /*2880*/  ISETP.NE.AND P0, PT, R14, 0x2, PT ;  /* 0x000000020e00780c */ /* 0x000fc80003f05270 */
[----:B------:R-:W-:Y:S02]  /*2890*/  SEL R2, RZ, 0x1, P0 ;  /* 0x00000001ff027807 */ /* 0x000fe40000000000 */
[----:B------:R-:W-:Y:S02]  /*28a0*/  SEL R14, R14, RZ, P0 ;  /* 0x000000ff0e0e7207 */ /* 0x000fe40000000000 */
[----:B------:R-:W-:Y:S01]  /*28b0*/  LOP3.LUT R13, R13, R2, RZ, 0x3c, !PT ;  /* 0x000000020d0d7212 */ /* 0x000fe200078e3cff */
[----:B------:R-:W-:Y:S06]  /*28c0*/  @P2 BRA `(.L_x_36) ;  /* 0xfffffff000a02947 */ /* 0x000fec000383ffff */
[----:B------:R-:W-:Y:S01]  /*28d0*/  UIADD3 UR4, UPT, UPT, UR4, 0x1b0, URZ ;  /* 0x000001b004047890 */ /* 0x000fe2000fffe0ff */
[----:B------:R-:W-:-:S03]  /*28e0*/  SHF.L.U32 R3, R15, 0x1f, RZ ;  /* 0x0000001f0f037819 */ /* 0x000fc600000006ff */
[----:B------:R-:W-:-:S09]  /*28f0*/  ULEA UR5, UR6, UR4, 0x3 ;  /* 0x0000000406057291 */ /* 0x000fd2000f8e18ff */
[----:B------:R-:W1:Y:S02]  /*2900*/  SYNCS.PHASECHK.TRANS64.TRYWAIT P0, [UR5], R3 ;  /* 0x00000003ff0075a7 */ /* 0x000e640008001105 */
[----:B-1----:R-:W-:Y:S05]  /*2910*/  @!P0 BRA `(.L_x_37) ;  /* 0x0000005800d48947 */ /* 0x002fea0003800000 */
.L_x_151:
[----:B------:R-:W-:-:S04]  /*2920*/  UIADD3 UR6, UPT, UPT, UR6, 0x1, URZ ;  /* 0x0000000106067890 */ /* 0x000fc8000fffe0ff */
[----:B------:R-:W-:-:S04]  /*2930*/  UISETP.NE.AND UP0, UPT, UR6, 0x36, UPT ;  /* 0x000000360600788c */ /* 0x000fc8000bf05270 */
[----:B------:R-:W-:Y:S02]  /*2940*/  USEL UR7, URZ, 0x1, UP0 ;  /* 0x00000001ff077887 */ /* 0x000fe40008000000 */
[----:B------:R-:W-:-:S04]  /*2950*/  USEL UR6, UR6, URZ, UP0 ;  /* 0x000000ff06067287 */ /* 0x000fc80008000000 */
[----:B------:R-:W-:Y:S01]  /*2960*/  ULEA UR5, UR6, UR4, 0x3 ;  /* 0x0000000406057291 */ /* 0x000fe2000f8e18ff */
[----:B------:R-:W-:-:S04]  /*2970*/  LOP3.LUT R2, R15, UR7, RZ, 0x3c, !PT ;  /* 0x000000070f027c12 */ /* 0x000fc8000f8e3cff */
[----:B-1----:R-:W-:-:S04]  /*2980*/  SHF.L.U32 R3, R2, 0x1f, RZ ;  /* 0x0000001f02037819 */ /* 0x002fc800000006ff */
[----:B------:R-:W1:Y:S02]  /*2990*/  SYNCS.PHASECHK.TRANS64.TRYWAIT P0, [UR5], R3 ;  /* 0x00000003ff0075a7 */ /* 0x000e640008001105 */
[----:B-1----:R-:W-:Y:S05]  /*29a0*/  @!P0 BRA `(.L_x_38) ;  /* 0x0000005800c88947 */ /* 0x002fea0003800000 */
.L_x_153:
        /* <DEDUP_REMOVED lines=9> */
.L_x_155:
        /* <DEDUP_REMOVED lines=9> */
.L_x_157:
        /* <DEDUP_REMOVED lines=9> */
.L_x_159:
        /* <DEDUP_REMOVED lines=9> */
.L_x_161:
        /* <DEDUP_REMOVED lines=9> */
.L_x_163:
        /* <DEDUP_REMOVED lines=9> */
.L_x_165:
        /* <DEDUP_REMOVED lines=9> */
.L_x_167:
        /* <DEDUP_REMOVED lines=9> */
.L_x_169:
        /* <DEDUP_REMOVED lines=9> */
.L_x_171:
        /* <DEDUP_REMOVED lines=9> */
.L_x_173:
        /* <DEDUP_REMOVED lines=9> */
.L_x_175:
        /* <DEDUP_REMOVED lines=9> */
.L_x_177:
        /* <DEDUP_REMOVED lines=9> */
.L_x_179:
        /* <DEDUP_REMOVED lines=9> */
.L_x_181:
        /* <DEDUP_REMOVED lines=9> */
.L_x_183:
        /* <DEDUP_REMOVED lines=9> */
.L_x_185:
        /* <DEDUP_REMOVED lines=9> */
.L_x_187:
        /* <DEDUP_REMOVED lines=9> */
.L_x_189:
        /* <DEDUP_REMOVED lines=9> */
.L_x_191:
        /* <DEDUP_REMOVED lines=9> */
.L_x_193:
        /* <DEDUP_REMOVED lines=9> */
.L_x_195:
        /* <DEDUP_REMOVED lines=9> */
.L_x_197:
        /* <DEDUP_REMOVED lines=9> */
.L_x_199:
        /* <DEDUP_REMOVED lines=9> */
.L_x_201:
        /* <DEDUP_REMOVED lines=9> */
.L_x_203:
        /* <DEDUP_REMOVED lines=9> */
.L_x_205:
        /* <DEDUP_REMOVED lines=9> */
.L_x_207:
        /* <DEDUP_REMOVED lines=9> */
.L_x_209:
        /* <DEDUP_REMOVED lines=9> */
.L_x_211:
        /* <DEDUP_REMOVED lines=9> */
.L_x_213:
        /* <DEDUP_REMOVED lines=9> */
.L_x_215:
        /* <DEDUP_REMOVED lines=9> */
.L_x_217:
        /* <DEDUP_REMOVED lines=9> */
.L_x_219:
        /* <DEDUP_REMOVED lines=9> */
.L_x_221:
        /* <DEDUP_REMOVED lines=9> */
.L_x_223:
        /* <DEDUP_REMOVED lines=9> */
.L_x_225:
        /* <DEDUP_REMOVED lines=9> */
.L_x_227:
        /* <DEDUP_REMOVED lines=9> */
.L_x_229:
        /* <DEDUP_REMOVED lines=9> */
.L_x_231:
        /* <DEDUP_REMOVED lines=9> */
.L_x_233:
        /* <DEDUP_REMOVED lines=9> */
.L_x_235:
        /* <DEDUP_REMOVED lines=9> */
.L_x_237:
        /* <DEDUP_REMOVED lines=9> */
.L_x_239:
        /* <DEDUP_REMOVED lines=9> */
.L_x_241:
        /* <DEDUP_REMOVED lines=9> */
.L_x_243:
        /* <DEDUP_REMOVED lines=9> */
.L_x_245:
        /* <DEDUP_REMOVED lines=9> */
.L_x_247:
        /* <DEDUP_REMOVED lines=9> */
.L_x_249:
        /* <DEDUP_REMOVED lines=9> */
.L_x_251:
        /* <DEDUP_REMOVED lines=9> */
.L_x_253:
        /* <DEDUP_REMOVED lines=9> */
.L_x_255:
[----:B------:R-:W-:-:S04]  /*4660*/  UIADD3 UR6, UPT, UPT, UR6, 0x1, URZ ;  /* 0x0000000106067890 */ /* 0x000fc8000fffe0ff */
[----:B------:R-:W-:-:S04]  /*4670*/  UISETP.NE.AND UP0, UPT, UR6, 0x36, UPT ;  /* 0x000000360600788c */ /* 0x000fc8000bf05270 */
[----:B------:R-:W-:Y:S02]  /*4680*/  USEL UR5, URZ, 0x1, UP0 ;  /* 0x00000001ff057887 */ /* 0x000fe40008000000 */
[----:B------:R-:W-:-:S04]  /*4690*/  USEL UR6, UR6, URZ, UP0 ;  /* 0x000000ff06067287 */ /* 0x000fc80008000000 */
[----:B------:R-:W-:Y:S01]  /*46a0*/  ULEA UR6, UR6, UR4, 0x3 ;  /* 0x0000000406067291 */ /* 0x000fe2000f8e18ff */
[----:B-1----:R-:W-:-:S04]  /*46b0*/  LOP3.LUT R3, R2, UR5, RZ, 0x3c, !PT ;  /* 0x0000000502037c12 */ /* 0x002fc8000f8e3cff */
[----:B------:R-:W-:Y:S01]  /*46c0*/  SHF.L.U32 R3, R3, 0x1f, RZ ;  /* 0x0000001f03037819 */ /* 0x000fe200000006ff */
[----:B----4-:R-:W-:-:S07]  /*46d0*/  IMAD.U32 R0, RZ, RZ, UR6 ;  /* 0x00000006ff007e24 */ /* 0x010fce000f8e00ff */
.L_x_90:
[----:B-1----:R1:W2:Y:S02]  /*46e0*/  SYNCS.PHASECHK.TRANS64.TRYWAIT P0, [R0+URZ], R3 ;  /* 0x00000003000075a7 */ /* 0x0022a400080011ff */
[----:B--2---:R-:W-:Y:S05]  /*46f0*/  @!P0 NANOSLEEP.SYNCS 0x989680 ;  /* 0x009896800000895d */ /* 0x004fea0003900000 */
[----:B------:R-:W2:Y:S02]  /*4700*/  @!P0 SYNCS.PHASECHK.TRANS64 P0, [R0+URZ], R3 ;  /* 0x00000003000085a7 */ /* 0x000ea400080010ff */
[----:B--2---:R-:W-:Y:S05]  /*4710*/  @P0 EXIT ;  /* 0x000000000000094d */ /* 0x004fea0003800000 */
[----:B------:R-:W-:Y:S05]  /*4720*/  BRA `(.L_x_90) ;  /* 0xfffffffc00ec7947 */ /* 0x000fea000383ffff */
.L_x_18:
[----:B------:R-:W-:-:S04]  /*4730*/  UISETP.NE.AND UP1, UPT, UR37, URZ, UPT ;  /* 0x000000ff2500728c */ /* 0x000fc8000bf25270 */
[----:B------:R-:W-:-:S09]  /*4740*/  UISETP.NE.OR UP1, UPT, UR8, 0x1, UP1 ;  /* 0x000000010800788c */ /* 0x000fd20008f25670 */
[----:B------:R-:W-:Y:S05]  /*4750*/  BRA.U UP1, `(.L_x_91) ;  /* 0x0000000501487547 */ /* 0x000fea000b800000 */
[----:B------:R-:W-:Y:S01]  /*4760*/  ISETP.NE.AND P2, PT, R2, RZ, PT ;  /* 0x000000ff0200720c */ /* 0x000fe20003f45270 */
[----:B------:R-:W-:Y:S01]  /*4770*/  IMAD.MOV.U32 R12, RZ, RZ, 0x1 ;  /* 0x00000001ff0c7424 */ /* 0x000fe200078e00ff */
[----:B------:R-:W-:Y:S02]  /*4780*/  CS2R R10, SRZ ;  /* 0x00000000000a7805 */ /* 0x000fe4000001ff00 */
[----:B------:R-:W-:Y:S01]  /*4790*/  CS2R R8, SRZ ;  /* 0x0000000000087805 */ /* 0x000fe2000001ff00 */
[----:B------:R-:W-:Y:S01]  /*47a0*/  UMOV UR4, 0x400 ;  /* 0x0000040000047882 */ /* 0x000fe20000000000 */
[----:B------:R-:W-:Y:S01]  /*47b0*/  UMOV UR6, URZ ;  /* 0x000000ff00067c82 */ /* 0x000fe20008000000 */
[----:B------:R-:W-:-:S12]  /*47c0*/  ULEA UR37, UR37, UR4, 0x18 ;  /* 0x0000000425257291 */ /* 0x000fd8000f8ec0ff */
.L_x_95:
[----:B------:R-:W-:Y:S02]  /*47d0*/  LEA R0, R8, UR37, 0x3 ;  /* 0x0000002508007c11 */ /* 0x000fe4000f8e18ff */
[----:B------:R-:W-:-:S03]  /*47e0*/  SHF.L.U32 R5, R9, 0x1f, RZ ;  /* 0x0000001f09057819 */ /* 0x000fc600000006ff */
[----:B------:R-:W-:Y:S01]  /*47f0*/  VIADD R4, R0, 0x3f0 ;  /* 0x000003f000047836 */ /* 0x000fe20000000000 */
[----:B------:R-:W1:Y:S02]  /*4800*/  SYNCS.PHASECHK.TRANS64.TRYWAIT P0, [R0+URZ+0x3e0], R5 ;  /* 0x0003e005000075a7 */ /* 0x000e6400080011ff */
[----:B-1----:R-:W-:Y:S05]  /*4810*/  @!P0 BRA `(.L_x_92) ;  /* 0x00000050000c8947 */ /* 0x002fea0003800000 */
.L_x_256:
[----:B------:R-:W-:Y:S01]  /*4820*/  ULEA UR5, UR6, UR37, 0x3 ;  /* 0x0000002506057291 */ /* 0x000fe2000f8e18ff */
[----:B------:R-:W-:Y:S02]  /*4830*/  PRMT R4, RZ, 0x654, R4 ;  /* 0x00000654ff047816 */ /* 0x000fe40000000004 */
[----:B-1----:R-:W-:Y:S01]  /*4840*/  SHF.L.U32 R5, R12, 0x1f, RZ ;  /* 0x0000001f0c057819 */ /* 0x002fe200000006ff */
[----:B------:R-:W-:Y:S01]  /*4850*/  UIADD3 UR4, UPT, UPT, UR5, 0x380, URZ ;  /* 0x0000038005047890 */ /* 0x000fe2000fffe0ff */
[----:B------:R1:W-:Y:S05]  /*4860*/  SYNCS.ARRIVE.TRANS64.RED.A1T0 RZ, [R4+URZ], RZ ;  /* 0x000000ff04ff79a7 */ /* 0x0003ea00081004ff */
[----:B------:R-:W-:Y:S01]  /*4870*/  IMAD.U32 R7, RZ, RZ, UR4 ;  /* 0x00000004ff077e24 */ /* 0x000fe2000f8e00ff */
[----:B------:R-:W2:Y:S04]  /*4880*/  SYNCS.PHASECHK.TRANS64.TRYWAIT P0, [UR5+0x390], R5 ;  /* 0x00039005ff0075a7 */ /* 0x000ea80008001105 */
[----:B------:R-:W-:Y:S01]  /*4890*/  PRMT R6, R2, 0x654, R7 ;  /* 0x0000065402067816 */ /* 0x000fe20000000007 */
[----:B-1----:R-:W-:Y:S01]  /*48a0*/  @!P2 IMAD.MOV.U32 R4, RZ, RZ, 0x10 ;  /* 0x00000010ff04a424 */ /* 0x002fe200078e00ff */
[----:B--2---:R-:W-:Y:S06]  /*48b0*/  @!P0 BRA `(.L_x_93) ;  /* 0x0000004c00f88947 */ /* 0x004fec0003800000 */
.L_x_258:
[----:B------:R-:W-:Y:S01]  /*48c0*/  ULEA UR4, UR6, UR37, 0x4 ;  /* 0x0000002506047291 */ /* 0x000fe2000f8e20ff */
[----:B------:R-:W-:Y:S01]  /*48d0*/  SEL R3, R6, R3, !P2 ;  /* 0x0000000306037207 */ /* 0x000fe20005000000 */
[----:B------:R-:W-:Y:S01]  /*48e0*/  UIADD3 UR5, UPT, UPT, UR5, 0x380, URZ ;  /* 0x0000038005057890 */ /* 0x000fe2000fffe0ff */
[----:B-1----:R-:W-:Y:S01]  /*48f0*/  LEA R0, R11, UR37, 0x3 ;  /* 0x000000250b007c11 */ /* 0x002fe2000f8e18ff */
[----:B------:R-:W-:Y:S01]  /*4900*/  UIADD3 UR4, UPT, UPT, UR4, 0x410, URZ ;  /* 0x0000041004047890 */ /* 0x000fe2000fffe0ff */
[----:B------:R-:W-:Y:S01]  /*4910*/  SHF.L.U32 R5, R10, 0x1f, RZ ;  /* 0x0000001f0a057819 */ /* 0x000fe200000006ff */
[----:B------:R1:W-:Y:S01]  /*4920*/  @!P2 SYNCS.ARRIVE.TRANS64.RED RZ, [R3+URZ], R4 ;  /* 0x0000000403ffa9a7 */ /* 0x0003e200080004ff */
[----:B------:R-:W-:Y:S01]  /*4930*/  UIADD3 UR6, UPT, UPT, UR6, 0x1, URZ ;  /* 0x0000000106067890 */ /* 0x000fe2000fffe0ff */
[----:B------:R-:W-:-:S03]  /*4940*/  VIADD R8, R8, 0x1 ;  /* 0x0000000108087836 */ /* 0x000fc60000000000 */
[----:B------:R-:W-:Y:S02]  /*4950*/  UISETP.NE.AND UP0, UPT, UR6, 0x2, UPT ;  /* 0x000000020600788c */ /* 0x000fe4000bf05270 */
[----:B------:R-:W-:Y:S06]  /*4960*/  UGETNEXTWORKID.BROADCAST [UR4], [UR5] ;  /* 0x00000000040073ca */ /* 0x000fec0008000100 */
[----:B------:R-:W-:Y:S01]  /*4970*/  USEL UR4, URZ, 0x1, UP0 ;  /* 0x00000001ff047887 */ /* 0x000fe20008000000 */
[----:B------:R-:W-:Y:S01]  /*4980*/  ISETP.NE.AND P0, PT, R8, 0x2, PT ;  /* 0x000000020800780c */ /* 0x000fe20003f05270 */
[----:B------:R-:W-:Y:S01]  /*4990*/  USEL UR6, UR6, URZ, UP0 ;  /* 0x000000ff06067287 */ /* 0x000fe20008000000 */
[----:B------:R-:W2:Y:S03]  /*49a0*/  SYNCS.PHASECHK.TRANS64.TRYWAIT P1, [R0+URZ+0x380], R5 ;  /* 0x00038005000075a7 */ /* 0x000ea600080211ff */
[----:B------:R-:W-:Y:S01]  /*49b0*/  LOP3.LUT R12, R12, UR4, RZ, 0x3c, !PT ;  /* 0x000000040c0c7c12 */ /* 0x000fe2000f8e3cff */
[----:B-12---:R-:W-:Y:S07]  /*49c0*/  @!P1 BRA `(.L_x_94) ;  /* 0x0000004c00cc9947 */ /* 0x006fee0003800000 */
.L_x_259:
[C---:B------:R-:W-:Y:S01]  /*49d0*/  LEA R4, R11.reuse, UR37, 0x4 ;  /* 0x000000250b047c11 */ /* 0x040fe2000f8e20ff */
[----:B-1----:R-:W-:Y:S01]  /*49e0*/  VIADD R0, R0, 0x390 ;  /* 0x0000039000007836 */ /* 0x002fe20000000000 */
[----:B------:R-:W-:Y:S01]  /*49f0*/  SEL R8, R8, RZ, P0 ;  /* 0x000000ff08087207 */ /* 0x000fe20000000000 */
[----:B------:R-:W-:-:S03]  /*4a00*/  VIADD R11, R11, 0x1 ;  /* 0x000000010b0b7836 */ /* 0x000fc60000000000 */
[----:B------:R-:W1:Y:S01]  /*4a10*/  LDS.128 R4, [R4+0x410] ;  /* 0x0004100004047984 */ /* 0x000e620000000c00 */
[----:B------:R-:W-:Y:S02]  /*4a20*/  PRMT R0, RZ, 0x654, R0 ;  /* 0x00000654ff007816 */ /* 0x000fe40000000000 */
[C---:B------:R-:W-:Y:S01]  /*4a30*/  ISETP.NE.AND P1, PT, R11.reuse, 0x2, PT ;  /* 0x000000020b00780c */ /* 0x040fe20003f25270 */
[----:B------:R-:W-:Y:S01]  /*4a40*/  @!PT LDS RZ, [RZ] ;  /* 0x00000000fffff984 */ /* 0x000fe20000000800 */
[----:B------:R-:W-:Y:S01]  /*4a50*/  @!PT LDS RZ, [RZ] ;  /* 0x00000000fffff984 */ /* 0x000fe20000000800 */
[----:B------:R-:W-:Y:S01]  /*4a60*/  @!PT LDS RZ, [RZ] ;  /* 0x00000000fffff984 */ /* 0x000fe20000000800 */
[----:B------:R-:W-:Y:S01]  /*4a70*/  @!PT LDS RZ, [RZ] ;  /* 0x00000000fffff984 */ /* 0x000fe20000000800 */
[----:B------:R2:W-:Y:S06]  /*4a80*/  MEMBAR.ALL.CTA ;  /* 0x0000000000007992 */ /* 0x0005ec0000008000 */
[----:B--2---:R-:W2:Y:S01]  /*4a90*/  FENCE.VIEW.ASYNC.S ;  /* 0x00000000000073c6 */ /* 0x004ea20000000000 */
[----:B------:R-:W-:Y:S01]  /*4aa0*/  SEL R11, R11, RZ, P1 ;  /* 0x000000ff0b0b7207 */ /* 0x000fe20000800000 */
[----:B--2---:R2:W-:Y:S01]  /*4ab0*/  SYNCS.ARRIVE.TRANS64.RED.A1T0 RZ, [R0+URZ], RZ ;  /* 0x000000ff00ff79a7 */ /* 0x0045e200081004ff */
[----:B-1----:R-:W-:-:S02]  /*4ac0*/  LOP3.LUT P3, RZ, R6, 0x1, RZ, 0xc0, !PT ;  /* 0x0000000106ff7812 */ /* 0x002fc4000786c0ff */
[----:B------:R-:W-:-:S04]  /*4ad0*/  SEL R5, RZ, 0x1, P1 ;  /* 0x00000001ff057807 */ /* 0x000fc80000800000 */
[----:B------:R-:W-:Y:S02]  /*4ae0*/  LOP3.LUT R10, R10, R5, RZ, 0x3c, !PT ;  /* 0x000000050a0a7212 */ /* 0x000fe400078e3cff */
[----:B--2---:R-:W-:-:S04]  /*4af0*/  SEL R0, RZ, 0x1, P0 ;  /* 0x00000001ff007807 */ /* 0x004fc80000000000 */
[----:B------:R-:W-:Y:S01]  /*4b00*/  LOP3.LUT R9, R9, R0, RZ, 0x3c, !PT ;  /* 0x0000000009097212 */ /* 0x000fe200078e3cff */
[----:B------:R-:W-:Y:S06]  /*4b10*/  @P3 BRA `(.L_x_95) ;  /* 0xfffffffc002c3947 */ /* 0x000fec000383ffff */
[----:B------:R-:W-:Y:S01]  /*4b20*/  ULEA UR5, UR6, UR37, 0x3 ;  /* 0x0000002506057291 */ /* 0x000fe2000f8e18ff */
[----:B------:R-:W-:-:S08]  /*4b30*/  SHF.L.U32 R3, R12, 0x1f, RZ ;  /* 0x0000001f0c037819 */ /* 0x000fd000000006ff */
[----:B------:R-:W1:Y:S02]  /*4b40*/  SYNCS.PHASECHK.TRANS64 P0, [UR5+0x390], R3 ;  /* 0x00039003ff0075a7 */ /* 0x000e640008001005 */
[----:B-1----:R-:W-:Y:S05]  /*4b50*/  @P0 BRA `(.L_x_96) ;  /* 0x0000000000080947 */ /* 0x002fea0003800000 */
[----:B------:R-:W1:Y:S02]  /*4b60*/  SYNCS.PHASECHK.TRANS64.TRYWAIT P0, [UR5+0x390], R3 ;  /* 0x00039003ff0075a7 */ /* 0x000e640008001105 */
[----:B-1----:R-:W-:Y:S05]  /*4b70*/  @!P0 BRA `(.L_x_97) ;  /* 0x0000004c00748947 */ /* 0x002fea0003800000 */
.L_x_96:
[----:B------:R-:W-:-:S04]  /*4b80*/  UIADD3 UR4, UPT, UPT, UR6, 0x1, URZ ;  /* 0x0000000106047890 */ /* 0x000fc8000fffe0ff */
[----:B------:R-:W-:-:S04]  /*4b90*/  UISETP.NE.AND UP0, UPT, UR4, 0x2, UPT ;  /* 0x000000020400788c */ /* 0x000fc8000bf05270 */
[----:B------:R-:W-:Y:S02]  /*4ba0*/  USEL UR7, URZ, 0x1, UP0 ;  /* 0x00000001ff077887 */ /* 0x000fe40008000000 */
[----:B------:R-:W-:-:S04]  /*4bb0*/  USEL UR4, UR4, URZ, UP0 ;  /* 0x000000ff04047287 */ /* 0x000fc80008000000 */
[----:B------:R-:W-:Y:S01]  /*4bc0*/  ULEA UR4, UR4, UR37, 0x3 ;  /* 0x0000002504047291 */ /* 0x000fe2000f8e18ff */
[----:B-1----:R-:W-:-:S04]  /*4bd0*/  LOP3.LUT R3, R12, UR7, RZ, 0x3c, !PT ;  /* 0x000000070c037c12 */ /* 0x002fc8000f8e3cff */
[----:B------:R-:W-:-:S04]  /*4be0*/  SHF.L.U32 R0, R3, 0x1f, RZ ;  /* 0x0000001f03007819 */ /* 0x000fc800000006ff */
[----:B------:R-:W1:Y:S02]  /*4bf0*/  SYNCS.PHASECHK.TRANS64 P0, [UR4+0x390], R0 ;  /* 0x00039000ff0075a7 */ /* 0x000e640008001004 */
[----:B-1----:R-:W-:Y:S05]  /*4c00*/  @P0 EXIT ;  /* 0x000000000000094d */ /* 0x002fea0003800000 */
[----:B------:R-:W-:Y:S02]  /*4c10*/  SHF.L.U32 R3, R3, 0x1f, RZ ;  /* 0x0000001f03037819 */ /* 0x000fe400000006ff */
[----:B------:R-:W-:-:S07]  /*4c20*/  MOV R0, UR4 ;  /* 0x0000000400007c02 */ /* 0x000fce0008000f00 */
.L_x_98:
[----:B-1----:R1:W2:Y:S02]  /*4c30*/  SYNCS.PHASECHK.TRANS64.TRYWAIT P0, [R0+URZ+0x390], R3 ;  /* 0x00039003000075a7 */ /* 0x0022a400080011ff */
[----:B--2---:R-:W-:Y:S05]  /*4c40*/  @!P0 NANOSLEEP.SYNCS 0x989680 ;  /* 0x009896800000895d */ /* 0x004fea0003900000 */
[----:B------:R-:W2:Y:S02]  /*4c50*/  @!P0 SYNCS.PHASECHK.TRANS64 P0, [R0+URZ+0x390], R3 ;  /* 0x00039003000085a7 */ /* 0x000ea400080010ff */
[----:B--2---:R-:W-:Y:S05]  /*4c60*/  @P0 EXIT ;  /* 0x000000000000094d */ /* 0x004fea0003800000 */
[----:B------:R-:W-:Y:S05]  /*4c70*/  BRA `(.L_x_98) ;  /* 0xfffffffc00ec7947 */ /* 0x000fea000383ffff */
.L_x_91:
[----:B------:R-:W-:-:S09]  /*4c80*/  UISETP.NE.AND UP1, UPT, UR8, URZ, UPT ;  /* 0x000000ff0800728c */ /* 0x000fd2000bf25270 */
[----:B------:R-:W-:Y:S05]  /*4c90*/  BRA.U UP1, `(.L_x_99) ;  /* 0x0000000d01787547 */ /* 0x000fea000b800000 */
[----:B------:R-:W-:Y:S01]  /*4ca0*/  UMOV UR4, 0x40 ;  /* 0x0000004000047882 */ /* 0x000fe20000000000 */
[----:B------:R-:W-:Y:S01]  /*4cb0*/  NOP ;  /* 0x0000000000007918 */ /* 0x000fe20000000000 */
[----:B------:R-:W-:Y:S01]  /*4cc0*/  ULEA UR4, UR37, UR4, 0x18 ;  /* 0x0000000425047291 */ /* 0x000fe2000f8ec0ff */
[----:B------:R-:W-:Y:S02]  /*4cd0*/  UMOV UR5, 0x400 ;  /* 0x0000040000057882 */ /* 0x000fe40000000000 */
[----:B------:R-:W-:-:S06]  /*4ce0*/  ULEA UR37, UR37, UR5, 0x18 ;  /* 0x0000000525257291 */ /* 0x000fcc000f8ec0ff */
[----:B------:R-:W1:Y:S02]  /*4cf0*/  LDS.U8 R0, [UR4+0x1c] ;  /* 0x00001c04ff007984 */ /* 0x000e640008000000 */
[----:B-1----:R-:W-:-:S13]  /*4d00*/  ISETP.NE.AND P0, PT, R0, RZ, PT ;  /* 0x000000ff0000720c */ /* 0x002fda0003f05270 */
[----:B------:R-:W-:Y:S05]  /*4d10*/  @P0 BRA `(.L_x_100) ;  /* 0x0000000000580947 */ /* 0x000fea0003800000 */
[----:B------:R-:W-:-:S13]  /*4d20*/  ELECT P0, URZ, PT ;  /* 0x0000000000ff782f */ /* 0x000fda0003800000 */
[----:B------:R-:W-:Y:S05]  /*4d30*/  @!P0 BRA `(.L_x_101) ;  /* 0x0000000000608947 */ /* 0x000fea0003800000 */
[----:B------:R-:W-:Y:S01]  /*4d40*/  UMOV UR5, 0x10 ;  /* 0x0000001000057882 */ /* 0x000fe20000000000 */
[----:B------:R-:W-:Y:S01]  /*4d50*/  HFMA2 R0, -RZ, RZ, 0, 5.9604644775390625e-08 ;  /* 0x00000001ff007431 */ /* 0x000fe200000001ff */
[----:B------:R-:W-:-:S03]  /*4d60*/  MOV R2, 0xffff ;  /* 0x0000ffff00027802 */ /* 0x000fc60000000f00 */
[----:B------:R-:W-:Y:S04]  /*4d70*/  DEPBAR.LE SB1, 0x36 ;  /* 0x00009d800000791a */ /* 0x000fe80000000000 */
[----:B------:R-:W1:Y:S02]  /*4d80*/  UTCATOMSWS.FIND_AND_SET.ALIGN UP0, UR5, UR5 ;  /* 0x00000005000575e3 */ /* 0x000e640008000800 */
[----:B-1----:R-:W-:Y:S01]  /*4d90*/  MOV R3, UR5 ;  /* 0x0000000500037c02 */ /* 0x002fe20008000f00 */
[----:B------:R-:W-:Y:S06]  /*4da0*/  BRA.U UP0, `(.L_x_102) ;  /* 0x0000000100187547 */ /* 0x000fec000b800000 */
.L_x_103:
[----:B------:R-:W-:Y:S05]  /*4db0*/  NANOSLEEP 0x64 ;  /* 0x000000640000795d */ /* 0x000fea0003800000 */
[----:B------:R-:W-:-:S05]  /*4dc0*/  UMOV UR5, 0x10 ;  /* 0x0000001000057882 */ /* 0x000fca0000000000 */
[----:B------:R-:W-:Y:S04]  /*4dd0*/  DEPBAR.LE SB1, 0x36 ;  /* 0x00009d800000791a */ /* 0x000fe80000000000 */
[----:B------:R-:W1:Y:S02]  /*4de0*/  UTCATOMSWS.FIND_AND_SET.ALIGN UP0, UR5, UR5 ;  /* 0x00000005000575e3 */ /* 0x000e640008000800 */
[----:B-1----:R-:W-:Y:S01]  /*4df0*/  MOV R3, UR5 ;  /* 0x0000000500037c02 */ /* 0x002fe20008000f00 */
[----:B------:R-:W-:Y:S05]  /*4e00*/  BRA.U !UP0, `(.L_x_103) ;  /* 0xfffffffd08e87547 */ /* 0x000fea000b83ffff */
.L_x_102:
[-C--:B------:R-:W-:Y:S02]  /*4e10*/  SHF.L.U32 R2, R2, R3.reuse, RZ ;  /* 0x0000000302027219 */ /* 0x080fe400000006ff */
[----:B------:R-:W-:Y:S01]  /*4e20*/  SHF.L.U32 R0, R0, R3, RZ ;  /* 0x0000000300007219 */ /* 0x000fe200000006ff */
[----:B------:R-:W-:Y:S02]  /*4e30*/  IMAD.SHL.U32 R3, R3, 0x20, RZ ;  /* 0x0000002003037824 */ /* 0x000fe400078e00ff */
[----:B------:R1:W-:Y:S04]  /*4e40*/  ATOMS.OR RZ, [UR4+0x14], R2 ;  /* 0x00001402ffff798c */ /* 0x0003e8000b000004 */
[----:B------:R1:W-:Y:S04]  /*4e50*/  ATOMS.OR RZ, [UR4+0x18], R0 ;  /* 0x00001800ffff798c */ /* 0x0003e8000b000004 */
[----:B------:R1:W-:Y:S01]  /*4e60*/  STS [UR37+0x430], R3 ;  /* 0x00043003ff007988 */ /* 0x0003e20008000825 */
[----:B------:R-:W-:Y:S05]  /*4e70*/  BRA `(.L_x_101) ;  /* 0x0000000000107947 */ /* 0x000fea0003800000 */
.L_x_100:
[----:B------:R-:W-:Y:S02]  /*4e80*/  MOV R0, 0xffffffff ;  /* 0xffffffff00007802 */ /* 0x000fe40000000f00 */
[----:B------:R-:W-:-:S03]  /*4e90*/  MOV R2, 0x4ec0 ;  /* 0x00004ec000027802 */ /* 0x000fc60000000f00 */
[----:B------:R1:W-:Y:S04]  /*4ea0*/  STS [UR37+0x430], R0 ;  /* 0x00043000ff007988 */ /* 0x0003e80008000825 */
[----:B-1-3-5:R-:W-:Y:S05]  /*4eb0*/  CALL.REL.NOINC `($__internal_1_$__cuda_sm10x_tcgen05_guardrail_trap_phase_invalid_during_alloc) ;  /* 0x0000004c00f07944 */ /* 0x02afea0003c00000 */
.L_x_101:
[----:B------:R-:W-:Y:S05]  /*4ec0*/  WARPSYNC.ALL ;  /* 0x0000000000007948 */ /* 0x000fea0003800000 */
[----:B------:R-:W2:Y:S01]  /*4ed0*/  S2UR UR6, SR_CgaCtaId ;  /* 0x00000000000679c3 */ /* 0x000ea20000008800 */
[----:B------:R-:W-:Y:S01]  /*4ee0*/  UMOV UR4, 0x400 ;  /* 0x0000040000047882 */ /* 0x000fe20000000000 */
[----:B------:R-:W-:-:S06]  /*4ef0*/  NOP ;  /* 0x0000000000007918 */ /* 0x000fcc0000000000 */
[----:B------:R-:W-:Y:S06]  /*4f00*/  BAR.ARV 0x6, 0xa0 ;  /* 0x0182800000007b1d */ /* 0x000fec0000002000 */
[----:B------:R-:W4:Y:S01]  /*4f10*/  LDCU UR7, c[0x0][0x38c] ;  /* 0x00007180ff0777ac */ /* 0x000f220008000800 */
[----:B------:R-:W-:Y:S01]  /*4f20*/  IMAD.MOV.U32 R11, RZ, RZ, 0x1 ;  /* 0x00000001ff0b7424 */ /* 0x000fe200078e00ff */
[----:B------:R-:W-:Y:S01]  /*4f30*/  CS2R R8, SRZ ;  /* 0x0000000000087805 */ /* 0x000fe2000001ff00 */
[----:B------:R-:W-:Y:S01]  /*4f40*/  IMAD.MOV.U32 R10, RZ, RZ, RZ ;  /* 0x000000ffff0a7224 */ /* 0x000fe200078e00ff */
[----:B------:R-:W-:Y:S01]  /*4f50*/  UMOV UR18, URZ ;  /* 0x000000ff00127c82 */ /* 0x000fe20008000000 */
[----:B------:R-:W-:Y:S01]  /*4f60*/  UMOV UR17, URZ ;  /* 0x000000ff00117c82 */ /* 0x000fe20008000000 */
[----:B------:R-:W-:Y:S01]  /*4f70*/  UMOV UR20, 0x0 ;  /* 0x0000000000147882 */ /* 0x000fe20000000000 */
[----:B------:R-:W-:Y:S01]  /*4f80*/  UMOV UR21, 0x41004a0 ;  /* 0x041004a000157882 */ /* 0x000fe20000000000 */
[----:B--2---:R-:W-:Y:S01]  /*4f90*/  ULEA UR6, UR6, UR4, 0x18 ;  /* 0x0000000406067291 */ /* 0x004fe2000f8ec0ff */
[----:B------:R-:W2:Y:S03]  /*4fa0*/  LDCU UR4, c[0x0][0x38c] ;  /* 0x00007180ff0477ac */ /* 0x000ea60008000800 */
[----:B------:R-:W-:-:S02]  /*4fb0*/  UIADD3 UR11, UPT, UPT, UR6, 0x2800, URZ ;  /* 0x00002800060b7890 */ /* 0x000fc4000fffe0ff */
[----:B----4-:R-:W-:-:S03]  /*4fc0*/  UIADD3 UR7, UPT, UPT, UR7, 0x1f, URZ ;  /* 0x0000001f07077890 */ /* 0x010fc6000fffe0ff */
[----:B-1----:R-:W1:Y:S01]  /*4fd0*/  LDS R0, [UR6+0x430] ;  /* 0x00043006ff007984 */ /* 0x002e620008000800 */
[----:B------:R-:W-:Y:S02]  /*4fe0*/  UIADD3 UR12, UPT, UPT, UR6, 0x1d800, URZ ;  /* 0x0001d800060c7890 */ /* 0x000fe4000fffe0ff */
[----:B------:R-:W-:Y:S02]  /*4ff0*/  USHF.R.S32.HI UR5, URZ, 0x1f, UR7 ;  /* 0x0000001fff057899 */ /* 0x000fe40008011407 */
[----:B------:R-:W-:Y:S02]  /*5000*/  USHF.R.U32.HI UR11, URZ, 0x4, UR11 ;  /* 0x00000004ff0b7899 */ /* 0x000fe4000801160b */
[----:B------:R-:W-:Y:S02]  /*5010*/  ULEA.HI UR5, UR5, UR7, URZ, 0x5 ;  /* 0x0000000705057291 */ /* 0x000fe4000f8f28ff */
[----:B------:R-:W-:Y:S02]  /*5020*/  USHF.R.U32.HI UR12, URZ, 0x4, UR12 ;  /* 0x00000004ff0c7899 */ /* 0x000fe4000801160c */
[----:B------:R-:W-:-:S02]  /*5030*/  USHF.R.S32.HI UR5, URZ, 0x5, UR5 ;  /* 0x00000005ff057899 */ /* 0x000fc40008011405 */
[----:B------:R-:W-:Y:S02]  /*5040*/  ULOP3.LUT UR11, UR11, 0x3fff, URZ, 0xc0, !UPT ;  /* 0x00003fff0b0b7892 */ /* 0x000fe4000f8ec0ff */
[----:B------:R-:W-:Y:S02]  /*5050*/  UISETP.LT.AND UP0, UPT, UR5, 0x1, UPT ;  /* 0x000000010500788c */ /* 0x000fe4000bf01270 */
[----:B------:R-:W-:Y:S02]  /*5060*/  ULOP3.LUT UR12, UR12, 0x3fff, URZ, 0xc0, !UPT ;  /* 0x00003fff0c0c7892 */ /* 0x000fe4000f8ec0ff */
[----:B------:R-:W-:Y:S02]  /*5070*/  USEL UR10, UR5, 0x1, !UP0 ;  /* 0x00000001050a7887 */ /* 0x000fe4000c000000 */
[----:B------:R-:W-:Y:S02]  /*5080*/  ULOP3.LUT UR11, UR11, 0x10000, URZ, 0xfc, !UPT ;  /* 0x000100000b0b7892 */ /* 0x000fe4000f8efcff */
[----:B------:R-:W-:-:S02]  /*5090*/  ULOP3.LUT UR12, UR12, 0x10000, URZ, 0xfc, !UPT ;  /* 0x000100000c0c7892 */ /* 0x000fc4000f8efcff */
[----:B------:R-:W-:Y:S02]  /*50a0*/  UIADD3 UR10, UPT, UPT, -UR10, URZ, URZ ;  /* 0x000000ff0a0a7290 */ /* 0x000fe4000fffe1ff */
[----:B--2---:R-:W-:Y:S01]  /*50b0*/  UISETP.GE.AND UP3, UPT, UR4, 0x1, UPT ;  /* 0x000000010400788c */ /* 0x004fe2000bf66270 */
[----:B-1----:R-:W-:-:S15]  /*50c0*/  R2UR UR19, R0 ;  /* 0x00000000001372ca */ /* 0x002fde00000e0000 */
.L_x_110:
[----:B------:R-:W-:Y:S02]  /*50d0*/  LEA R0, R10, UR6, 0x3 ;  /* 0x000000060a007c11 */ /* 0x000fe4000f8e18ff */
[----:B------:R-:W-:Y:S02]  /*50e0*/  SHF.L.U32 R5, R9, 0x1f, RZ ;  /* 0x0000001f09057819 */ /* 0x000fe400000006ff */
[----:B------:R-:W-:Y:S01]  /*50f0*/  PLOP3.LUT P0, PT, PT, PT, UP3, 0x80, 0x8 ;  /* 0x000000000008781c */ /* 0x000fe20003f0f038 */
[----:B------:R-:W-:Y:S01]  /*5100*/  VIADD R3, R0, 0x390 ;  /* 0x0000039000037836 */ /* 0x000fe20000000000 */
[----:B-1----:R-:W1:Y:S02]  /*5110*/  SYNCS.PHASECHK.TRANS64.TRYWAIT P1, [R0+URZ+0x380], R5 ;  /* 0x00038005000075a7 */ /* 0x002e6400080211ff */
[----:B-1--4-:R-:W-:Y:S09]  /*5120*/  @!P1 BRA `(.L_x_104) ;  /* 0x0000004800209947 */ /* 0x012ff20003800000 */
.L_x_261:
[----:B------:R-:W-:Y:S01]  /*5130*/  LEA R4, R10, UR6, 0x4 ;  /* 0x000000060a047c11 */ /* 0x000fe2000f8e20ff */
[----:B------:R-:W-:Y:S01]  /*5140*/  @UP3 ULEA UR4, UR17, UR6, 0x3 ;  /* 0x0000000611043291 */ /* 0x000fe2000f8e18ff */
[----:B------:R-:W-:Y:S01]  /*5150*/  PLOP3.LUT P2, PT, PT, PT, PT, 0x80, 0x8 ;  /* 0x000000000008781c */ /* 0x000fe20003f4f070 */
[----:B------:R-:W-:Y:S01]  /*5160*/  ULEA UR9, UR18, UR6, 0x3 ;  /* 0x0000000612097291 */ /* 0x000fe2000f8e18ff */
[----:B------:R-:W-:Y:S02]  /*5170*/  PRMT R3, RZ, 0x654, R3 ;  /* 0x00000654ff037816 */ /* 0x000fe40000000003 */
[----:B-1----:R-:W1:Y:S01]  /*5180*/  LDS.128 R4, [R4+0x410] ;  /* 0x0004100004047984 */ /* 0x002e620000000c00 */
[----:B------:R-:W-:Y:S02]  /*5190*/  @P0 SHF.L.U32 R2, R8, 0x1f, RZ ;  /* 0x0000001f08020819 */ /* 0x000fe400000006ff */
[----:B------:R-:W-:Y:S01]  /*51a0*/  SHF.L.U32 R0, R11, 0x1f, RZ ;  /* 0x0000001f0b007819 */ /* 0x000fe200000006ff */
[----:B------:R-:W-:Y:S01]  /*51b0*/  @!PT LDS RZ, [RZ] ;  /* 0x00000000fffff984 */ /* 0x000fe20000000800 */
[----:B------:R-:W-:Y:S01]  /*51c0*/  @!PT LDS RZ, [RZ] ;  /* 0x00000000fffff984 */ /* 0x000fe20000000800 */
[----:B------:R-:W-:Y:S01]  /*51d0*/  @!PT LDS RZ, [RZ] ;  /* 0x00000000fffff984 */ /* 0x000fe20000000800 */
[----:B------:R-:W-:Y:S01]  /*51e0*/  @!PT LDS RZ, [RZ] ;  /* 0x00000000fffff984 */ /* 0x000fe20000000800 */
[----:B------:R2:W-:Y:S06]  /*51f0*/  MEMBAR.ALL.CTA ;  /* 0x0000000000007992 */ /* 0x0005ec0000008000 */
[----:B--2---:R-:W2:Y:S02]  /*5200*/  FENCE.VIEW.ASYNC.S ;  /* 0x00000000000073c6 */ /* 0x004ea40000000000 */
[----:B--2---:R2:W-:Y:S01]  /*5210*/  SYNCS.ARRIVE.TRANS64.RED.A1T0 RZ, [R3+URZ], RZ ;  /* 0x000000ff03ff79a7 */ /* 0x0045e200081004ff */
[----:B------:R2:W4:Y:S01]  /*5220*/  @P0 SYNCS.PHASECHK.TRANS64.TRYWAIT P2, [UR4], R2 ;  /* 0x00000002ff0005a7 */ /* 0x0005220008041104 */
[----:B-1----:R-:W-:Y:S01]  /*5230*/  LOP3.LUT P1, RZ, R6, 0x1, RZ, 0xc0, !PT ;  /* 0x0000000106ff7812 */ /* 0x002fe2000782c0ff */
[----:B------:R-:W1:Y:S02]  /*5240*/  SYNCS.PHASECHK.TRANS64.TRYWAIT P0, [UR9+0x3c0], R0 ;  /* 0x0003c000ff0075a7 */ /* 0x000e640008001109 */
[----:B-12-4-:R-:W-:Y:S10]  /*5250*/  @!P0 BRA `(.L_x_105) ;  /* 0x0000004400e88947 */ /* 0x016ff40003800000 */
.L_x_263:
[----:B------:R-:W-:Y:S01]  /*5260*/  IADD3 R10, PT, PT, R10, 0x1, RZ ;  /* 0x000000010a0a7810 */ /* 0x000fe20007ffe0ff */
[----:B------:R-:W-:Y:S06]  /*5270*/  BRA.U !UP3, `(.L_x_106) ;  /* 0x000000010ba07547 */ /* 0x000fec000b800000 */
[----:B------:R-:W-:Y:S02]  /*5280*/  ULEA.HI UR8, UR18, UR18, URZ, 0x1 ;  /* 0x0000001212087291 */ /* 0x000fe4000f8f08ff */
[----:B------:R-:W-:Y:S02]  /*5290*/  UPLOP3.LUT UP4, UPT, UPT, UPT, UPT, 0x40, 0x4 ;  /* 0x000000000004789c */ /* 0x000fe40003f8e870 */
[----:B------:R-:W-:Y:S02]  /*52a0*/  USHF.L.U32 UR4, UR8, 0x5, URZ ;  /* 0x0000000508047899 */ /* 0x000fe400080006ff */
[----:B------:R-:W-:Y:S02]  /*52b0*/  ULOP3.LUT UR8, UR8, 0xffe, URZ, 0xc0, !UPT ;  /* 0x00000ffe08087892 */ /* 0x000fe4000f8ec0ff */
[----:B------:R-:W-:Y:S02]  /*52c0*/  ULOP3.LUT UR4, UR4, 0xffffffc0, URZ, 0xc0, !UPT ;  /* 0xffffffc004047892 */ /* 0x000fe4000f8ec0ff */
[----:B------:R-:W-:-:S02]  /*52d0*/  UIADD3 UR8, UPT, UPT, -UR8, UR18, URZ ;  /* 0x0000001208087290 */ /* 0x000fc4000fffe1ff */
[----:B------:R-:W-:Y:S01]  /*52e0*/  UIADD3 UR4, UPT, UPT, UR19, UR4, URZ ;  /* 0x0000000413047290 */ /* 0x000fe2000fffe0ff */
[----:B------:R-:W-:Y:S01]  /*52f0*/  UMOV UR16, UR10 ;  /* 0x0000000a00107c82 */ /* 0x000fe20008000000 */
[----:B------:R-:W-:Y:S02]  /*5300*/  UMOV UR15, UR5 ;  /* 0x00000005000f7c82 */ /* 0x000fe40008000000 */
[----:B------:R-:W-:Y:S01]  /*5310*/  ULEA UR8, UR8, UR4, 0x14 ;  /* 0x0000000408087291 */ /* 0x000fe2000f8ea0ff */
[----:B------:R-:W-:-:S11]  /*5320*/  UMOV UR14, UR17 ;  /* 0x00000011000e7c82 */ /* 0x000fd60008000000 */
.L_x_109:
[----:B------:R-:W-:Y:S02]  /*5330*/  UIADD3 UR16, UPT, UPT, UR16, 0x1, URZ ;  /* 0x0000000110107890 */ /* 0x000fe4000fffe0ff */
[----:B--2---:R-:W-:Y:S02]  /*5340*/  ULEA UR7, UR14, UR6, 0x3 ;  /* 0x000000060e077291 */ /* 0x004fe4000f8e18ff */
[----:B------:R-:W-:Y:S01]  /*5350*/  UISETP.NE.AND UP0, UPT, UR16, URZ, UPT ;  /* 0x000000ff1000728c */ /* 0x000fe2000bf05270 */
[----:B----4-:R-:W-:Y:S10]  /*5360*/  @P2 BRA `(.L_x_107) ;  /* 0x00000000000c2947 */ /* 0x010ff40003800000 */
[----:B-1----:R-:W-:Y:S04]  /*5370*/  SHF.L.U32 R3, R8, 0x1f, RZ ;  /* 0x0000001f08037819 */ /* 0x002fe800000006ff */
[----:B------:R-:W1:Y:S02]  /*5380*/  SYNCS.PHASECHK.TRANS64.TRYWAIT P0, [UR7], R3 ;  /* 0x00000003ff0075a7 */ /* 0x000e640008001107 */
[----:B-1----:R-:W-:Y:S05]  /*5390*/  @!P0 BRA `(.L_x_108) ;  /* 0x0000004400b08947 */ /* 0x002fea0003800000 */
.L_x_107:
[----:B------:R-:W-:Y:S01]  /*53a0*/  UISETP.NE.AND UP1, UPT, UR15, 0x1, UPT ;  /* 0x000000010f00788c */ /* 0x000fe2000bf25270 */
[----:B------:R-:W-:Y:S01]  /*53b0*/  PLOP3.LUT P2, PT, PT, PT, PT, 0x80, 0x8 ;  /* 0x000000000008781c */ /* 0x000fe20003f4f070 */
[----:B------:R-:W-:Y:S02]  /*53c0*/  UIADD3 UR17, UPT, UPT, UR14, 0x1, URZ ;  /* 0x000000010e117890 */ /* 0x000fe4000fffe0ff */
[----:B------:R-:W-:Y:S02]  /*53d0*/  ULEA UR22, UR14, UR12, 0x7 ;  /* 0x0000000c0e167291 */ /* 0x000fe4000f8e38ff */
[----:B------:R-:W-:Y:S01]  /*53e0*/  UISETP.NE.AND UP2, UPT, UR17, 0x36, UPT ;  /* 0x000000361100788c */ /* 0x000fe2000bf45270 */
[----:B------:R-:W-:Y:S01]  /*53f0*/  PLOP3.LUT P0, PT, PT, PT, UP1, 0x80, 0x8 ;  /* 0x000000000008781c */ /* 0x000fe20003f0f018 */
[----:B------:R-:W-:Y:S02]  /*5400*/  ULEA UR24, UR14, UR11, 0x7 ;  /* 0x0000000b0e187291 */ /* 0x000fe4000f8e38ff */
[----:B------:R-:W-:Y:S02]  /*5410*/  USEL UR13, URZ, 0x1, UP2 ;  /* 0x00000001ff0d7887 */ /* 0x000fe40009000000 */
[----:B------:R-:W-:Y:S02]  /*5420*/  USEL UR17, UR17, URZ, UP2 ;  /* 0x000000ff11117287 */ /* 0x000fe40009000000 */
[----:B------:R-:W-:Y:S02]  /*5430*/  UIADD3 UR7, UPT, UPT, UR7, 0x1b0, URZ ;  /* 0x000001b007077890 */ /* 0x000fe4000fffe0ff */
[----:B------:R-:W-:Y:S01]  /*5440*/  @UP1 ULEA UR4, UR17, UR6, 0x3 ;  /* 0x0000000611041291 */ /* 0x000fe2000f8e18ff */
[----:B------:R-:W-:Y:S01]  /*5450*/  LOP3.LUT R8, R8, UR13, RZ, 0x3c, !PT ;  /* 0x0000000d08087c12 */ /* 0x000fe2000f8e3cff */
[----:B------:R-:W-:Y:S01]  /*5460*/  UMOV UR23, 0xc0004010 ;  /* 0xc000401000177882 */ /* 0x000fe20000000000 */
[----:B------:R-:W-:Y:S01]  /*5470*/  UMOV UR25, 0xc0004010 ;  /* 0xc000401000197882 */ /* 0x000fe20000000000 */
[----:B------:R-:W-:Y:S01]  /*5480*/  UIADD3 UR15, UPT, UPT, UR15, -0x1, URZ ;  /* 0xffffffff0f0f7890 */ /* 0x000fe2000fffe0ff */
[----:B-1----:R-:W-:Y:S01]  /*5490*/  @P0 SHF.L.U32 R0, R8, 0x1f, RZ ;  /* 0x0000001f08000819 */ /* 0x002fe200000006ff */
[----:B------:R-:W-:Y:S03]  /*54a0*/  UMOV UR14, UR17 ;  /* 0x00000011000e7c82 */ /* 0x000fe60008000000 */
[----:B------:R2:W4:Y:S01]  /*54b0*/  @P0 SYNCS.PHASECHK.TRANS64.TRYWAIT P2, [UR4], R0 ;  /* 0x00000000ff0005a7 */ /* 0x0005220008041104 */
[----:B------:R2:W-:Y:S01]  /*54c0*/  UTCIMMA gdesc[UR24], gdesc[UR22], tmem[UR8], tmem[UR20], idesc[UR21], UP4 ;  /* 0x00ff1416180075ea */ /* 0x0005e2000a000108 */
[----:B------:R-:W-:Y:S01]  /*54d0*/  UPLOP3.LUT UP4, UPT, UPT, UPT, UPT, 0x80, 0x8 ;  /* 0x000000000008789c */ /* 0x000fe20003f8f070 */
[----:B------:R2:W-:Y:S01]  /*54e0*/  UTCBAR [UR7], URZ ;  /* 0x000000ff070073e9 */ /* 0x0005e200080000ff */
[----:B------:R-:W-:Y:S09]  /*54f0*/  BRA.U UP0, `(.L_x_109) ;  /* 0xfffffffd008c7547 */ /* 0x000ff2000b83ffff */
.L_x_106:
[----:B------:R-:W-:Y:S01]  /*5500*/  UIADD3 UR18, UPT, UPT, UR18, 0x1, URZ ;  /* 0x0000000112127890 */ /* 0x000fe2000fffe0ff */
[C---:B------:R-:W-:Y:S01]  /*5510*/  ISETP.NE.AND P0, PT, R10.reuse, 0x2, PT ;  /* 0x000000020a00780c */ /* 0x040fe20003f05270 */
[----:B------:R-:W-:Y:S02]  /*5520*/  UIADD3 UR9, UPT, UPT, UR9, 0x3a0, URZ ;  /* 0x000003a009097890 */ /* 0x000fe4000fffe0ff */
[----:B------:R-:W-:Y:S01]  /*5530*/  UISETP.NE.AND UP0, UPT, UR18, 0x4, UPT ;  /* 0x000000041200788c */ /* 0x000fe2000bf05270 */
[----:B-12---:R-:W-:Y:S02]  /*5540*/  SEL R0, RZ, 0x1, P0 ;  /* 0x00000001ff007807 */ /* 0x006fe40000000000 */
[----:B------:R-:W-:Y:S01]  /*5550*/  SEL R10, R10, RZ, P0 ;  /* 0x000000ff0a0a7207 */ /* 0x000fe20000000000 */
[----:B------:R-:W-:Y:S01]  /*5560*/  USEL UR4, URZ, 0x1, UP0 ;  /* 0x00000001ff047887 */ /* 0x000fe20008000000 */
[----:B------:R-:W-:Y:S01]  /*5570*/  LOP3.LUT R9, R9, R0, RZ, 0x3c, !PT ;  /* 0x0000000009097212 */ /* 0x000fe200078e3cff */
[----:B------:R-:W-:Y:S01]  /*5580*/  USEL UR18, UR18, URZ, UP0 ;  /* 0x000000ff12127287 */ /* 0x000fe20008000000 */
[----:B------:R1:W-:Y:S03]  /*5590*/  UTCBAR [UR9], URZ ;  /* 0x000000ff090073e9 */ /* 0x0003e600080000ff */
[----:B------:R-:W-:Y:S01]  /*55a0*/  LOP3.LUT R11, R11, UR4, RZ, 0x3c, !PT ;  /* 0x000000040b0b7c12 */ /* 0x000fe2000f8e3cff */
[----:B------:R-:W-:Y:S07]  /*55b0*/  @P1 BRA `(.L_x_110) ;  /* 0xfffffff800c41947 */ /* 0x000fee000383ffff */
[----:B------:R-:W2:Y:S01]  /*55c0*/  S2UR UR4, SR_CgaCtaId ;  /* 0x00000000000479c3 */ /* 0x000ea20000008800 */
[----:B------:R-:W-:Y:S01]  /*55d0*/  ELECT P0, URZ, PT ;  /* 0x0000000000ff782f */ /* 0x000fe20003800000 */
[----:B------:R-:W-:Y:S01]  /*55e0*/  IMAD.MOV.U32 R0, RZ, RZ, 0x1 ;  /* 0x00000001ff007424 */ /* 0x000fe200078e00ff */
[----:B------:R-:W-:Y:S01]  /*55f0*/  UIADD3 UR6, UPT, UPT, UR6, 0x3c0, URZ ;  /* 0x000003c006067890 */ /* 0x000fe2000fffe0ff */
[----:B------:R-:W-:Y:S01]  /*5600*/  SHF.L.U32 R3, R11, 0x1f, RZ ;  /* 0x0000001f0b037819 */ /* 0x000fe200000006ff */
[----:B------:R-:W-:-:S03]  /*5610*/  UMOV UR5, 0x40 ;  /* 0x0000004000057882 */ /* 0x000fc60000000000 */
[----:B------:R-:W-:Y:S01]  /*5620*/  UVIRTCOUNT.DEALLOC.SMPOOL 0x80 ;  /* 0x000000800000784c */ /* 0x000fe20000000000 */
[----:B--2---:R-:W-:Y:S02]  /*5630*/  ULEA UR4, UR4, UR5, 0x18 ;  /* 0x0000000504047291 */ /* 0x004fe4000f8ec0ff */
[----:B------:R-:W-:-:S07]  /*5640*/  ULEA UR5, UR18, UR6, 0x3 ;  /* 0x0000000612057291 */ /* 0x000fce000f8e18ff */
[----:B------:R2:W-:Y:S02]  /*5650*/  @P0 STS.U8 [UR4+0x1c], R0 ;  /* 0x00001c00ff000988 */ /* 0x0005e40008000004 */
[----:B------:R-:W3:Y:S02]  /*5660*/  SYNCS.PHASECHK.TRANS64.TRYWAIT P0, [UR5], R3 ;  /* 0x00000003ff0075a7 */ /* 0x000ee40008001105 */
[----:B--23--:R-:W-:Y:S05]  /*5670*/  @!P0 BRA `(.L_x_111) ;  /* 0x0000004400108947 */ /* 0x00cfea0003800000 */
.L_x_266:
[----:B------:R-:W-:-:S04]  /*5680*/  UIADD3 UR7, UPT, UPT, UR18, 0x1, URZ ;  /* 0x0000000112077890 */ /* 0x000fc8000fffe0ff */
[----:B------:R-:W-:-:S04]  /*5690*/  UISETP.NE.AND UP0, UPT, UR7, 0x4, UPT ;  /* 0x000000040700788c */ /* 0x000fc8000bf05270 */
[----:B------:R-:W-:Y:S02]  /*56a0*/  USEL UR8, URZ, 0x1, UP0 ;  /* 0x00000001ff087887 */ /* 0x000fe40008000000 */
[----:B------:R-:W-:-:S04]  /*56b0*/  USEL UR7, UR7, URZ, UP0 ;  /* 0x000000ff07077287 */ /* 0x000fc80008000000 */
[----:B------:R-:W-:Y:S01]  /*56c0*/  ULEA UR5, UR7, UR6, 0x3 ;  /* 0x0000000607057291 */ /* 0x000fe2000f8e18ff */
[----:B------:R-:W-:-:S04]  /*56d0*/  LOP3.LUT R2, R11, UR8, RZ, 0x3c, !PT ;  /* 0x000000080b027c12 */ /* 0x000fc8000f8e3cff */
[----:B--2---:R-:W-:-:S04]  /*56e0*/  SHF.L.U32 R3, R2, 0x1f, RZ ;  /* 0x0000001f02037819 */ /* 0x004fc800000006ff */
[----:B------:R-:W2:Y:S02]  /*56f0*/  SYNCS.PHASECHK.TRANS64.TRYWAIT P0, [UR5], R3 ;  /* 0x00000003ff0075a7 */ /* 0x000ea40008001105 */
[----:B--2---:R-:W-:Y:S05]  /*5700*/  @!P0 BRA `(.L_x_112) ;  /* 0x0000004400048947 */ /* 0x004fea0003800000 */
.L_x_268:
        /* <DEDUP_REMOVED lines=9> */
.L_x_270:
[----:B------:R-:W-:-:S04]  /*57a0*/  UIADD3 UR7, UPT, UPT, UR7, 0x1, URZ ;  /* 0x0000000107077890 */ /* 0x000fc8000fffe0ff */
[----:B------:R-:W-:-:S04]  /*57b0*/  UISETP.NE.AND UP0, UPT, UR7, 0x4, UPT ;  /* 0x000000040700788c */ /* 0x000fc8000bf05270 */
[----:B------:R-:W-:Y:S02]  /*57c0*/  USEL UR5, URZ, 0x1, UP0 ;  /* 0x00000001ff057887 */ /* 0x000fe40008000000 */
[----:B------:R-:W-:-:S04]  /*57d0*/  USEL UR7, UR7, URZ, UP0 ;  /* 0x000000ff07077287 */ /* 0x000fc80008000000 */
[----:B------:R-:W-:Y:S01]  /*57e0*/  ULEA UR7, UR7, UR6, 0x3 ;  /* 0x0000000607077291 */ /* 0x000fe2000f8e18ff */
[----:B--2---:R-:W-:-:S04]  /*57f0*/  LOP3.LUT R3, R2, UR5, RZ, 0x3c, !PT ;  /* 0x0000000502037c12 */ /* 0x004fc8000f8e3cff */
[----:B------:R-:W-:-:S04]  /*5800*/  SHF.L.U32 R3, R3, 0x1f, RZ ;  /* 0x0000001f03037819 */ /* 0x000fc800000006ff */
[----:B------:R-:W2:Y:S02]  /*5810*/  SYNCS.PHASECHK.TRANS64.TRYWAIT P0, [UR7], R3 ;  /* 0x00000003ff0075a7 */ /* 0x000ea40008001107 */
[----:B--2---:R-:W-:Y:S05]  /*5820*/  @!P0 BRA `(.L_x_114) ;  /* 0x0000004000ec8947 */ /* 0x004fea0003800000 */
.L_x_272:
[----:B------:R-:W-:Y:S01]  /*5830*/  NOP ;  /* 0x0000000000007918 */ /* 0x000fe20000000000 */
[----:B--2---:R-:W2:Y:S01]  /*5840*/  LDS R0, [UR4+0x14] ;  /* 0x00001404ff007984 */ /* 0x004ea20008000800 */
[----:B------:R-:W-:Y:S01]  /*5850*/  ULOP3.LUT UR6, UR19, 0xffff, URZ, 0xc0, !UPT ;  /* 0x0000ffff13067892 */ /* 0x000fe2000f8ec0ff */
[----:B------:R-:W-:Y:S01]  /*5860*/  UMOV UR8, 0xffff ;  /* 0x0000ffff00087882 */ /* 0x000fe20000000000 */
[----:B------:R-:W-:Y:S02]  /*5870*/  UMOV UR5, 0x1 ;  /* 0x0000000100057882 */ /* 0x000fe40000000000 */
[----:B------:R-:W-:-:S04]  /*5880*/  USHF.R.U32.HI UR6, URZ, 0x5, UR6 ;  /* 0x00000005ff067899 */ /* 0x000fc80008011606 */
[----:B------:R-:W-:Y:S02]  /*5890*/  USHF.L.U32 UR8, UR8, UR6, URZ ;  /* 0x0000000608087299 */ /* 0x000fe400080006ff */
[----:B------:R-:W-:-:S04]  /*58a0*/  USHF.L.U32 UR5, UR5, UR6, URZ ;  /* 0x0000000605057299 */ /* 0x000fc800080006ff */
[----:B--2---:R-:W-:-:S04]  /*58b0*/  LOP3.LUT R0, R0, UR8, RZ, 0xc0, !PT ;  /* 0x0000000800007c12 */ /* 0x004fc8000f8ec0ff */
[----:B------:R-:W-:-:S13]  /*58c0*/  ISETP.NE.AND P0, PT, R0, UR8, PT ;  /* 0x0000000800007c0c */ /* 0x000fda000bf05270 */
[----:B------:R-:W-:Y:S05]  /*58d0*/  @P0 BRA `(.L_x_115) ;  /* 0x0000000000580947 */ /* 0x000fea0003800000 */
[----:B------:R-:W2:Y:S02]  /*58e0*/  LDS R0, [UR4+0x18] ;  /* 0x00001804ff007984 */ /* 0x000ea40008000800 */
[----:B--2---:R-:W-:-:S04]  /*58f0*/  LOP3.LUT R0, R0, UR5, RZ, 0xc0, !PT ;  /* 0x0000000500007c12 */ /* 0x004fc8000f8ec0ff */
[----:B------:R-:W-:-:S13]  /*5900*/  ISETP.NE.AND P0, PT, R0, UR5, PT ;  /* 0x0000000500007c0c */ /* 0x000fda000bf05270 */
[----:B------:R-:W-:Y:S05]  /*5910*/  @P0 BRA `(.L_x_116) ;  /* 0x00000000003c0947 */ /* 0x000fea0003800000 */
[----:B------:R-:W2:Y:S01]  /*5920*/  S2R R2, SR_LANEID ;  /* 0x0000000000027919 */ /* 0x000ea20000000000 */
[----:B------:R-:W-:Y:S01]  /*5930*/  ULOP3.LUT UR8, URZ, UR8, URZ, 0x33, !UPT ;  /* 0x00000008ff087292 */ /* 0x000fe2000f8e33ff */
[----:B------:R-:W-:Y:S01]  /*5940*/  LOP3.LUT R4, RZ, UR5, RZ, 0x33, !PT ;  /* 0x00000005ff047c12 */ /* 0x000fe2000f8e33ff */
[----:B------:R-:W-:Y:S02]  /*5950*/  VOTEU.ANY UR7, UPT, PT ;  /* 0x0000000000077886 */ /* 0x000fe400038e0100 */
[----:B------:R-:W-:Y:S01]  /*5960*/  UFLO.U32 UR7, UR7 ;  /* 0x00000007000772bd */ /* 0x000fe200080e0000 */
[----:B------:R-:W3:Y:S01]  /*5970*/  REDUX UR5, R4 ;  /* 0x00000000040573c4 */ /* 0x000ee20000000000 */
[----:B------:R-:W-:-:S06]  /*5980*/  IMAD.U32 R0, RZ, RZ, UR8 ;  /* 0x00000008ff007e24 */ /* 0x000fcc000f8e00ff */
[----:B------:R1:W-:Y:S01]  /*5990*/  UTCATOMSWS.AND URZ, UR8 ;  /* 0x0000000800ff79e3 */ /* 0x0003e20008000000 */
[----:B------:R-:W4:Y:S01]  /*59a0*/  REDUX UR6, R0 ;  /* 0x00000000000673c4 */ /* 0x000f220000000000 */
[----:B--2---:R-:W-:Y:S01]  /*59b0*/  ISETP.EQ.U32.AND P0, PT, R2, UR7, PT ;  /* 0x0000000702007c0c */ /* 0x004fe2000bf02070 */
[----:B---3--:R-:W-:Y:S01]  /*59c0*/  IMAD.U32 R2, RZ, RZ, UR5 ;  /* 0x00000005ff027e24 */ /* 0x008fe2000f8e00ff */
[----:B----4-:R-:W-:-:S11]  /*59d0*/  MOV R3, UR6 ;  /* 0x0000000600037c02 */ /* 0x010fd60008000f00 */
[----:B------:R1:W-:Y:S04]  /*59e0*/  @P0 ATOMS.AND RZ, [UR4+0x14], R3 ;  /* 0x00001403ffff098c */ /* 0x0003e8000a800004 */
[----:B------:R1:W-:Y:S01]  /*59f0*/  @P0 ATOMS.AND RZ, [UR4+0x18], R2 ;  /* 0x00001802ffff098c */ /* 0x0003e2000a800004 */
[----:B------:R-:W-:Y:S05]  /*5a00*/  BRA `(.L_x_117) ;  /* 0x0000000000147947 */ /* 0x000fea0003800000 */
.L_x_116:
[----:B------:R-:W-:Y:S02]  /*5a10*/  MOV R2, 0x5a30 ;  /* 0x00005a3000027802 */ /* 0x000fe40000000f00 */
[----:B-1--45:R-:W-:Y:S05]  /*5a20*/  CALL.REL.NOINC `($__internal_0_$__cuda_sm10x_tcgen05_guardrail_trap_col_being_dealloced_not_returned_by_alloc) ;  /* 0x0000004400087944 */ /* 0x032fea0003c00000 */
[----:B------:R-:W-:Y:S05]  /*5a30*/  BRA `(.L_x_117) ;  /* 0x0000000000087947 */ /* 0x000fea0003800000 */
.L_x_115:
[----:B------:R-:W-:Y:S02]  /*5a40*/  MOV R2, 0x5a60 ;  /* 0x00005a6000027802 */ /* 0x000fe40000000f00 */
[----:B-1--45:R-:W-:Y:S05]  /*5a50*/  CALL.REL.NOINC `($__internal_2_$__cuda_sm10x_tcgen05_guardrail_trap_unallocated_columns_being_dealloced) ;  /* 0x0000004400147944 */ /* 0x032fea0003c00000 */
.L_x_117:
[----:B------:R-:W-:Y:S01]  /*5a60*/  NOP ;  /* 0x0000000000007918 */ /* 0x000fe20000000000 */
[----:B-1----:R-:W-:Y:S05]  /*5a70*/  EXIT ;  /* 0x000000000000794d */ /* 0x002fea0003800000 */
.L_x_99:
[----:B------:R-:W-:-:S09]  /*5a80*/  UISETP.NE.OR UP2, UPT, UR8, 0x3, !UP2 ;  /* 0x000000030800788c */ /* 0x000fd2000d745670 */
[----:B------:R-:W-:Y:S05]  /*5a90*/  BRA.U UP2, `(.L_x_118) ;  /* 0x0000000902c87547 */ /* 0x000fea000b800000 */
[----:B------:R-:W1:Y:S01]  /*5aa0*/  LDCU.64 UR6, c[0x0][0x888] ;  /* 0x00011100ff0677ac */ /* 0x000e620008000a00 */
[----:B------:R-:W2:Y:S01]  /*5ab0*/  LDC R0, c[0x0][0xb30] ;  /* 0x0002cc00ff007b82 */ /* 0x000ea20000000800 */
[----:B------:R-:W-:Y:S01]  /*5ac0*/  IMAD.MOV.U32 R30, RZ, RZ, 0x1 ;  /* 0x00000001ff1e7424 */ /* 0x000fe200078e00ff */
[----:B------:R-:W-:Y:S01]  /*5ad0*/  CS2R R28, SRZ ;  /* 0x00000000001c7805 */ /* 0x000fe2000001ff00 */
[----:B------:R-:W4:Y:S01]  /*5ae0*/  LDCU.64 UR4, c[0x0][0x890] ;  /* 0x00011200ff0477ac */ /* 0x000f220008000a00 */
[----:B------:R-:W-:Y:S01]  /*5af0*/  IMAD.MOV.U32 R25, RZ, RZ, 0x1000 ;  /* 0x00001000ff197424 */ /* 0x000fe200078e00ff */
[----:B------:R-:W-:-:S03]  /*5b00*/  UMOV UR8, 0x400 ;  /* 0x0000040000087882 */ /* 0x000fc60000000000 */
[----:B------:R-:W3:Y:S01]  /*5b10*/  LDC R19, c[0x0][0x370] ;  /* 0x0000dc00ff137b82 */ /* 0x000ee20000000800 */
[----:B------:R-:W-:-:S07]  /*5b20*/  UPLOP3.LUT UP1, UPT, UPT, UPT, UPT, 0x40, 0x4 ;  /* 0x000000000004789c */ /* 0x000fce0003f2e870 */
[----:B------:R-:W3:Y:S01]  /*5b30*/  LDC R2, c[0x0][0xb0c] ;  /* 0x0002c300ff027b82 */ /* 0x000ee20000000800 */
[----:B-1----:R-:W-:Y:S02]  /*5b40*/  UISETP.NE.U32.AND UP2, UPT, UR6, URZ, UPT ;  /* 0x000000ff0600728c */ /* 0x002fe4000bf45070 */
[----:B------:R-:W-:Y:S02]  /*5b50*/  ULEA UR6, UR37, UR8, 0x18 ;  /* 0x0000000825067291 */ /* 0x000fe4000f8ec0ff */
[----:B------:R-:W-:Y:S02]  /*5b60*/  UISETP.NE.AND.EX UP2, UPT, UR7, URZ, UPT, UP2 ;  /* 0x000000ff0700728c */ /* 0x000fe4000bf45320 */
[----:B------:R-:W-:Y:S01]  /*5b70*/  UIADD3 UR7, UPT, UPT, UR6, 0x360, URZ ;  /* 0x0000036006077890 */ /* 0x000fe2000fffe0ff */
[----:B------:R-:W1:Y:S01]  /*5b80*/  LDC R18, c[0x0][0xb20] ;  /* 0x0002c800ff127b82 */ /* 0x000e620000000800 */
[----:B----4-:R-:W-:Y:S01]  /*5b90*/  UISETP.NE.U32.AND UP3, UPT, UR4, URZ, UPT ;  /* 0x000000ff0400728c */ /* 0x010fe2000bf65070 */
[----:B--2---:R-:W-:Y:S01]  /*5ba0*/  ISETP.NE.AND P1, PT, R0, 0x1, PT ;  /* 0x000000010000780c */ /* 0x004fe20003f25270 */
[----:B------:R-:W-:-:S02]  /*5bb0*/  UPRMT UR37, UR37, 0x654, UR7 ;  /* 0x0000065425257896 */ /* 0x000fc40008000007 */
[----:B------:R-:W-:-:S03]  /*5bc0*/  UISETP.NE.AND.EX UP3, UPT, UR5, URZ, UPT, UP3 ;  /* 0x000000ff0500728c */ /* 0x000fc6000bf65330 */
[----:B------:R-:W2:Y:S08]  /*5bd0*/  LDC.64 R32, c[0x0][0x348] ;  /* 0x0000d200ff207b82 */ /* 0x000eb00000000a00 */
[----:B------:R-:W4:Y:S08]  /*5be0*/  LDC.64 R16, c[0x0][0xb10] ;  /* 0x0002c400ff107b82 */ /* 0x000f300000000a00 */
[----:B------:R-:W1:Y:S08]  /*5bf0*/  LDC.64 R6, c[0x0][0xb18] ;  /* 0x0002c600ff067b82 */ /* 0x000e700000000a00 */
[----:B------:R-:W1:Y:S08]  /*5c00*/  LDC.64 R4, c[0x0][0xb28] ;  /* 0x0002ca00ff047b82 */ /* 0x000e700000000a00 */
[----:B---3--:R-:W1:Y:S02]  /*5c10*/  LDC R24, c[0x0][0x374] ;  /* 0x0000dd00ff187b82 */ /* 0x008e640000000800 */
.L_x_126:
[C---:B------:R-:W-:Y:S02]  /*5c20*/  LEA R0, R29.reuse, UR6, 0x3 ;  /* 0x000000061d007c11 */ /* 0x040fe4000f8e18ff */
[----:B------:R-:W-:Y:S02]  /*5c30*/  SHF.L.U32 R3, R28, 0x1f, RZ ;  /* 0x0000001f1c037819 */ /* 0x000fe400000006ff */
[----:B------:R-:W-:Y:S02]  /*5c40*/  LEA R20, R29, UR6, 0x4 ;  /* 0x000000061d147c11 */ /* 0x000fe4000f8e20ff */
[----:B---3--:R-:W3:Y:S02]  /*5c50*/  SYNCS.PHASECHK.TRANS64.TRYWAIT P0, [R0+URZ+0x380], R3 ;  /* 0x00038003000075a7 */ /* 0x008ee400080011ff */
[----:B---3--:R-:W-:Y:S05]  /*5c60*/  @!P0 BRA `(.L_x_119) ;  /* 0x0000003c00f48947 */ /* 0x008fea0003800000 */
.L_x_273:
[----:B------:R-:W-:Y:S01]  /*5c70*/  ISETP.GE.AND P0, PT, R40, 0x1, PT ;  /* 0x000000012800780c */ /* 0x000fe20003f06270 */
[----:B------:R-:W1:Y:S01]  /*5c80*/  LDS.128 R20, [R20+0x410] ;  /* 0x0004100014147984 */ /* 0x000e620000000c00 */
[----:B------:R-:W-:Y:S01]  /*5c90*/  ISETP.NE.U32.AND P4, PT, RZ, UR4, PT ;  /* 0x00000004ff007c0c */ /* 0x000fe2000bf85070 */
[----:B---3--:R-:W-:Y:S01]  /*5ca0*/  VIADD R0, R0, 0x390 ;  /* 0x0000039000007836 */ /* 0x008fe20000000000 */
[----:B------:R-:W-:Y:S02]  /*5cb0*/  SHF.L.U32 R26, R30, 0x1f, RZ ;  /* 0x0000001f1e1a7819 */ /* 0x000fe400000006ff */
[----:B------:R-:W-:Y:S02]  /*5cc0*/  ISETP.NE.AND.EX P4, PT, RZ, UR5, PT, P4 ;  /* 0x00000005ff007c0c */ /* 0x000fe4000bf85340 */
[----:B------:R-:W-:Y:S01]  /*5cd0*/  PRMT R0, RZ, 0x654, R0 ;  /* 0x00000654ff007816 */ /* 0x000fe20000000000 */
[----:B------:R-:W-:Y:S01]  /*5ce0*/  @!PT LDS RZ, [RZ] ;  /* 0x00000000fffff984 */ /* 0x000fe20000000800 */
[----:B------:R-:W-:Y:S01]  /*5cf0*/  @!PT LDS RZ, [RZ] ;  /* 0x00000000fffff984 */ /* 0x000fe20000000800 */
[----:B------:R-:W-:Y:S01]  /*5d00*/  @!PT LDS RZ, [RZ] ;  /* 0x00000000fffff984 */ /* 0x000fe20000000800 */
[----:B------:R-:W-:Y:S01]  /*5d10*/  @!PT LDS RZ, [RZ] ;  /* 0x00000000fffff984 */ /* 0x000fe20000000800 */
[----:B------:R3:W-:Y:S06]  /*5d20*/  MEMBAR.ALL.CTA ;  /* 0x0000000000007992 */ /* 0x0007ec0000008000 */
[----:B---3--:R-:W3:Y:S02]  /*5d30*/  FENCE.VIEW.ASYNC.S ;  /* 0x00000000000073c6 */ /* 0x008ee40000000000 */
[----:B---3--:R3:W-:Y:S01]  /*5d40*/  SYNCS.ARRIVE.TRANS64.RED.A1T0 RZ, [R0+URZ], RZ ;  /* 0x000000ff00ff79a7 */ /* 0x0087e200081004ff */
[----:B-1----:R-:W-:Y:S11]  /*5d50*/  LOP3.LUT P3, RZ, R22, 0x1, RZ, 0xc0, !PT ;  /* 0x0000000116ff7812 */ /* 0x002ff6000786c0ff */
[----:B------:R-:W-:Y:S02]  /*5d60*/  @!UPT UIADD3 URZ, UPT, UPT, URZ, URZ, URZ ;  /* 0x000000fffffff290 */ /* 0x000fe4000fffe0ff */
[----:B------:R-:W-:Y:S02]  /*5d70*/  @P3 MOV R13, R20 ;  /* 0x00000014000d3202 */ /* 0x000fe40000000f00 */
[----:B------:R-:W-:Y:S01]  /*5d80*/  @P3 LOP3.LUT R8, R21, 0xffff, RZ, 0xc0, !PT ;  /* 0x0000ffff15083812 */ /* 0x000fe200078ec0ff */
[----:B---3--:R-:W-:Y:S06]  /*5d90*/  @!P0 BRA `(.L_x_120) ;  /* 0x0000000000a48947 */ /* 0x008fec0003800000 */
[----:B------:R-:W-:Y:S01]  /*5da0*/  IMAD.HI.U32 R31, R24, R7, RZ ;  /* 0x00000007181f7227 */ /* 0x000fe200078e00ff */
[----:B------:R-:W-:Y:S02]  /*5db0*/  ISETP.NE.AND P0, PT, R6, 0x1, PT ;  /* 0x000000010600780c */ /* 0x000fe40003f05270 */
[----:B------:R-:W-:Y:S01]  /*5dc0*/  ISETP.NE.AND P2, PT, R40, 0x1, PT ;  /* 0x000000012800780c */ /* 0x000fe20003f45270 */
[----:B----4-:R-:W-:Y:S01]  /*5dd0*/  IMAD.HI.U32 R34, R19, R16, RZ ;  /* 0x0000001013227227 */ /* 0x010fe200078e00ff */
[----:B------:R-:W-:Y:S02]  /*5de0*/  SHF.R.U32.HI R31, RZ, R18, R31 ;  /* 0x00000012ff1f7219 */ /* 0x000fe4000001161f */
[----:B------:R-:W-:Y:S01]  /*5df0*/  ISETP.NE.AND P5, PT, R2, 0x1, PT ;  /* 0x000000010200780c */ /* 0x000fe20003fa5270 */
[----:B------:R-:W-:Y:S01]  /*5e00*/  IMAD.HI.U32 R36, R13, R16, RZ ;  /* 0x000000100d247227 */ /* 0x000fe200078e00ff */
[----:B------:R-:W-:Y:S02]  /*5e10*/  SHF.R.U32.HI R34, RZ, R17, R34 ;  /* 0x00000011ff227219 */ /* 0x000fe40000011622 */
[----:B------:R-:W-:Y:S01]  /*5e20*/  SEL R3, R24, R31, !P0 ;  /* 0x0000001f18037207 */ /* 0x000fe20004000000 */
[C---:B------:R-:W-:Y:S01]  /*5e30*/  IMAD.HI.U32 R31, R8.reuse, R7, RZ ;  /* 0x00000007081f7227 */ /* 0x040fe200078e00ff */
[----:B------:R-:W-:Y:S02]  /*5e40*/  SEL R11, R19, R34, !P5 ;  /* 0x00000022130b7207 */ /* 0x000fe40006800000 */
[----:B------:R-:W-:Y:S01]  /*5e50*/  SHF.R.U32.HI R36, RZ, R17, R36 ;  /* 0x00000011ff247219 */ /* 0x000fe20000011624 */
[----:B------:R-:W-:Y:S01]  /*5e60*/  IMAD.HI.U32 R38, R3, R4, RZ ;  /* 0x0000000403267227 */ /* 0x000fe200078e00ff */
[----:B------:R-:W-:Y:S03]  /*5e70*/  SHF.R.U32.HI R31, RZ, R18, R31 ;  /* 0x00000012ff1f7219 */ /* 0x000fe6000001161f */
[----:B------:R-:W-:Y:S01]  /*5e80*/  IMAD.HI.U32 R34, R11, R4, RZ ;  /* 0x000000040b227227 */ /* 0x000fe200078e00ff */
[----:B------:R-:W-:Y:S02]  /*5e90*/  @P2 SHF.R.U32.HI R3, RZ, R5, R38 ;  /* 0x00000005ff032219 */ /* 0x000fe40000011626 */
[----:B------:R-:W-:Y:S02]  /*5ea0*/  SEL R9, R8, R31, !P0 ;  /* 0x0000001f08097207 */ /* 0x000fe40004000000 */
[----:B------:R-:W-:Y:S01]  /*5eb0*/  @P2 SHF.R.U32.HI R11, RZ, R5, R34 ;  /* 0x00000005ff0b2219 */ /* 0x000fe20000011622 */
[C---:B------:R-:W-:Y:S01]  /*5ec0*/  IMAD R10, R40.reuse, R3, RZ ;  /* 0x00000003280a7224 */ /* 0x040fe200078e02ff */
[----:B------:R-:W-:Y:S01]  /*5ed0*/  SEL R3, R13, R36, !P5 ;  /* 0x000000240d037207 */ /* 0x000fe20006800000 */
[C---:B------:R-:W-:Y:S03]  /*5ee0*/  IMAD.HI.U32 R14, R9.reuse, R4, RZ ;  /* 0x00000004090e7227 */ /* 0x040fe600078e00ff */
[----:B------:R-:W-:Y:S01]  /*5ef0*/  ISETP.GE.AND P0, PT, R9, R10, PT ;  /* 0x0000000a0900720c */ /* 0x000fe20003f06270 */
[C---:B------:R-:W-:Y:S01]  /*5f00*/  IMAD R12, R40.reuse, R11, RZ ;  /* 0x0000000b280c7224 */ /* 0x040fe200078e02ff */
[-C--:B------:R-:W-:Y:S04]  /*5f10*/  SHF.R.U32.HI R14, RZ, R5.reuse, R14 ;  /* 0x00000005ff0e7219 */ /* 0x080fe8000001160e */
[----:B------:R-:W-:Y:S02]  /*5f20*/  ISETP.GE.OR P0, PT, R3, R12, P0 ;  /* 0x0000000c0300720c */ /* 0x000fe40000706670 */
[----:B------:R-:W-:Y:S05]  /*5f30*/  SEL R15, R9, R14, !P2 ;  /* 0x0000000e090f7207 */ /* 0x000fea0005000000 */
[----:B------:R-:W-:Y:S04]  /*5f40*/  IMAD.MOV R14, RZ, RZ, -R15 ;  /* 0x000000ffff0e7224 */ /* 0x000fe800078e0a0f */
[----:B------:R-:W-:Y:S02]  /*5f50*/  IMAD R14, R40, R14, R9 ;  /* 0x0000000e280e7224 */ /* 0x000fe400078e0209 */
[C---:B------:R-:W-:Y:S05]  /*5f60*/  @!P0 IMAD.HI.U32 R10, R3.reuse, R4, RZ ;  /* 0x00000004030a8227 */ /* 0x040fea00078e00ff */
[----:B------:R-:W-:Y:S04]  /*5f70*/  @!P0 SHF.R.U32.HI R10, RZ, R5, R10 ;  /* 0x00000005ff0a8219 */ /* 0x000fe8000001160a */
[----:B------:R-:W-:Y:S01]  /*5f80*/  @!P0 SEL R0, R3, R10, !P2 ;  /* 0x0000000a03008207 */ /* 0x000fe20005000000 */
[----:B------:R-:W-:Y:S03]  /*5f90*/  IMAD.MOV R10, RZ, RZ, -R3 ;  /* 0x000000ffff0a7224 */ /* 0x000fe600078e0a03 */
[----:B------:R-:W-:Y:S01]  /*5fa0*/  @!P0 IADD3 R15, PT, PT, R15, -R0, RZ ;  /* 0x800000000f0f8210 */ /* 0x000fe20007ffe0ff */
[----:B------:R-:W-:Y:S01]  /*5fb0*/  @!P0 IMAD R0, R11, R14, R0 ;  /* 0x0000000e0b008224 */ /* 0x000fe200078e0200 */
[----:B------:R-:W-:Y:S01]  /*5fc0*/  IADD3 R11, PT, PT, -R9, RZ, RZ ;  /* 0x000000ff090b7210 */ /* 0x000fe20007ffe1ff */
[----:B------:R-:W-:Y:S02]  /*5fd0*/  IMAD R13, R2, R10, R13 ;  /* 0x0000000a020d7224 */ /* 0x000fe400078e020d */
[----:B------:R-:W-:Y:S02]  /*5fe0*/  @!P0 IMAD R9, R15, R40, R3 ;  /* 0x000000280f098224 */ /* 0x000fe400078e0203 */
[----:B------:R-:W-:Y:S02]  /*5ff0*/  @!P0 IMAD.MOV.U32 R3, RZ, RZ, R0 ;  /* 0x000000ffff038224 */ /* 0x000fe400078e0000 */
[----:B------:R-:W-:Y:S02]  /*6000*/  IMAD R8, R6, R11, R8 ;  /* 0x0000000b06087224 */ /* 0x000fe400078e0208 */
[----:B------:R-:W-:Y:S02]  /*6010*/  IMAD R13, R3, R2, R13 ;  /* 0x00000002030d7224 */ /* 0x000fe400078e020d */
[----:B------:R-:W-:Y:S02]  /*6020*/  IMAD R8, R9, R6, R8 ;  /* 0x0000000609087224 */ /* 0x000fe400078e0208 */
.L_x_120:
[----:B------:R-:W-:Y:S05]  /*6030*/  BRA.U UP1, `(.L_x_121) ;  /* 0x0000000101107547 */ /* 0x000fea000b800000 */
[----:B------:R-:W-:Y:S04]  /*6040*/  MOV R0, UR13 ;  /* 0x0000000d00007c02 */ /* 0x000fe80008000f00 */
[----:B------:R-:W-:Y:S04]  /*6050*/  SHF.L.U32 R3, R0, 0x1f, RZ ;  /* 0x0000001f00037819 */ /* 0x000fe800000006ff */
[----:B------:R-:W1:Y:S02]  /*6060*/  SYNCS.PHASECHK.TRANS64.TRYWAIT P0, [UR6+0x378], R3 ;  /* 0x00037803ff0075a7 */ /* 0x000e640008001106 */
[----:B-1----:R-:W-:Y:S05]  /*6070*/  @!P0 BRA `(.L_x_122) ;  /* 0x0000003c00048947 */ /* 0x002fea0003800000 */
.L_x_121:
[----:B------:R-:W-:Y:S05]  /*6080*/  BRA.U !UP3, `(.L_x_123) ;  /* 0x000000010b347547 */ /* 0x000fea000b800000 */
[----:B------:R-:W-:Y:S01]  /*6090*/  UPLOP3.LUT UP0, UPT, UPT, UPT, UP2, 0x80, 0x8 ;  /* 0x000000000008789c */ /* 0x000fe20003f0f020 */
[----:B-1----:R-:W-:Y:S02]  /*60a0*/  HFMA2 R0, -RZ, RZ, 0, 5.9604644775390625e-08 ;  /* 0x00000001ff007431 */ /* 0x002fe400000001ff */
[----:B------:R-:W-:Y:S03]  /*60b0*/  IMAD.MOV.U32 R98, RZ, RZ, 0x1 ;  /* 0x00000001ff627424 */ /* 0x000fe600078e00ff */
[----:B------:R-:W-:Y:S05]  /*60c0*/  PLOP3.LUT P0, PT, PT, PT, UP0, 0x80, 0x8 ;  /* 0x000000000008781c */ /* 0x000fea0003f0f008 */
[----:B------:R-:W1:Y:S01]  /*60d0*/  @UP0 LDCU.64 UR8, c[0x0][0x888] ;  /* 0x00011100ff0807ac */ /* 0x000e620008000a00 */
[----:B------:R-:W-:Y:S07]  /*60e0*/  @UP0 UIMAD UR7, UR36, UR4, URZ ;  /* 0x00000004240702a4 */ /* 0x000fee000f8e02ff */
[----:B------:R-:W-:Y:S01]  /*60f0*/  @!P0 PRMT R98, R0, 0x7610, R98 ;  /* 0x0000761000628816 */ /* 0x000fe20000000062 */
[----:B-1----:R-:W-:Y:S03]  /*6100*/  @UP0 UIMAD.WIDE UR8, UR7, 0x4, UR8 ;  /* 0x00000004070808a5 */ /* 0x002fe6000f8e0208 */
[----:B------:R-:W1:Y:S03]  /*6110*/  @!UP0 LDCU UR7, c[0x0][0x880] ;  /* 0x00011000ff0787ac */ /* 0x000e660008000800 */
[----:B------:R-:W-:Y:S01]  /*6120*/  IMAD.U32 R10, RZ, RZ, UR8 ;  /* 0x00000008ff0a7e24 */ /* 0x000fe2000f8e00ff */
[----:B------:R-:W-:Y:S05]  /*6130*/  MOV R11, UR9 ;  /* 0x00000009000b7c02 */ /* 0x000fea0008000f00 */
[----:B-----5:R3:W5:Y:S02]  /*6140*/  @P0 LDG.E R48, desc[UR40][R10.64] ;  /* 0x000000280a300981 */ /* 0x020764000c1e1900 */
[----:B-1-3--:R-:W-:Y:S07]  /*6150*/  @!P0 IMAD.U32 R48, RZ, RZ, UR7 ;  /* 0x00000007ff308e24 */ /* 0x00afee000f8e00ff */
.L_x_123:
[----:B-----5:R-:W-:Y:S01]  /*6160*/  @!P4 ISETP.EQ.AND P5, PT, R48, RZ, PT ;  /* 0x000000ff3000c20c */ /* 0x020fe20003fa2270 */
[----:B------:R-:W-:Y:S01]  /*6170*/  @!UPT UIADD3 URZ, UPT, UPT, URZ, URZ, URZ ;  /* 0x000000fffffff290 */ /* 0x000fe2000fffe0ff */
[----:B------:R-:W-:Y:S11]  /*6180*/  @!P4 BRA `(.L_x_124) ;  /* 0x000000000014c947 */ /* 0x000ff60003800000 */
[----:B------:R-:W-:Y:S02]  /*6190*/  LOP3.LUT P0, RZ, R98, 0xff, RZ, 0xc0, !PT ;  /* 0x000000ff62ff7812 */ /* 0x000fe4000780c0ff */
[----:B------:R-:W-:Y:S04]  /*61a0*/  PLOP3.LUT P5, PT, PT, PT, UP0, 0x80, 0x8 ;  /* 0x000000000008781c */ /* 0x000fe80003faf008 */
[----:B------:R-:W-:Y:S07]  /*61b0*/  PLOP3.LUT P5, PT, P5, PT, PT, 0x8, 0x80 ;  /* 0x000000000080781c */ /* 0x000fee0002fae170 */
[----:B------:R-:W-:Y:S11]  /*61c0*/  @P0 ISETP.EQ.AND P5, PT, R48, RZ, PT ;  /* 0x000000ff3000020c */ /* 0x000ff60003fa2270 */
[----:B------:R-:W-:Y:S02]  /*61d0*/  @!UPT UIADD3 URZ, UPT, UPT, URZ, URZ, URZ ;  /* 0x000000fffffff290 */ /* 0x000fe4000fffe0ff */
.L_x_124:
[----:B------:R-:W3:Y:S01]  /*61e0*/  SYNCS.PHASECHK.TRANS64.TRYWAIT P4, [UR6+0x368], R26 ;  /* 0x0003681aff0075a7 */ /* 0x000ee20008081106 */
[----:B------:R-:W-:Y:S01]  /*61f0*/  @P3 SHF.R.U32.HI R27, RZ, 0x10, R21 ;  /* 0x00000010ff1b3819 */ /* 0x000fe20000011615 */
[----:B------:R-:W-:Y:S01]  /*6200*/  VIADD R29, R29, 0x1 ;  /* 0x000000011d1d7836 */ /* 0x000fe20000000000 */
[----:B------:R-:W5:Y:S08]  /*6210*/  LDC.64 R14, c[0x0][0xb10] ;  /* 0x0002c400ff0e7b82 */ /* 0x000f700000000a00 */
[----:B------:R-:W2:Y:S08]  /*6220*/  LDC.64 R10, c[0x0][0xb18] ;  /* 0x0002c600ff0a7b82 */ /* 0x000eb00000000a00 */
[----:B-1----:R-:W1:Y:S08]  /*6230*/  @!P1 LDC R0, c[0x0][0xb20] ;  /* 0x0002c800ff009b82 */ /* 0x002e700000000800 */
[----:B------:R-:W4:Y:S01]  /*6240*/  @!P1 LDC R3, c[0x0][0xb0c] ;  /* 0x0002c300ff039b82 */ /* 0x000f220000000800 */
[----:B-----5:R-:W-:Y:S05]  /*6250*/  @!P1 IMAD.HI.U32 R14, R13, R14, RZ ;  /* 0x0000000e0d0e9227 */ /* 0x020fea00078e00ff */
[----:B------:R-:W-:Y:S01]  /*6260*/  @!P1 SHF.R.U32.HI R14, RZ, R15, R14 ;  /* 0x0000000fff0e9219 */ /* 0x000fe2000001160e */
[----:B--2---:R-:W-:Y:S01]  /*6270*/  @!P1 IMAD.HI.U32 R11, R8, R11, RZ ;  /* 0x0000000b080b9227 */ /* 0x004fe200078e00ff */
[----:B------:R-:W-:Y:S04]  /*6280*/  @!P1 ISETP.NE.AND P0, PT, R10, 0x1, PT ;  /* 0x000000010a00980c */ /* 0x000fe80003f05270 */
[----:B-1----:R-:W-:Y:S02]  /*6290*/  @!P1 SHF.R.U32.HI R9, RZ, R0, R11 ;  /* 0x00000000ff099219 */ /* 0x002fe4000001160b */
[----:B----4-:R-:W-:Y:S02]  /*62a0*/  @!P1 ISETP.NE.AND P2, PT, R3, 0x1, PT ;  /* 0x000000010300980c */ /* 0x010fe40003f45270 */
[----:B------:R-:W-:Y:S02]  /*62b0*/  @!P1 SEL R9, R8, R9, !P0 ;  /* 0x0000000908099207 */ /* 0x000fe40004000000 */
[----:B------:R-:W-:Y:S02]  /*62c0*/  ELECT P0, URZ, PT ;  /* 0x0000000000ff782f */ /* 0x000fe40003800000 */
[----:B------:R-:W-:Y:S05]  /*62d0*/  @!P1 SEL R14, R13, R14, !P2 ;  /* 0x0000000e0d0e9207 */ /* 0x000fea0005000000 */
[----:B------:R-:W-:Y:S02]  /*62e0*/  @!P1 IMAD.IADD R0, R9, 0x1, -R14 ;  /* 0x0000000109009824 */ /* 0x000fe400078e0a0e */
[----:B------:R-:W-:Y:S02]  /*62f0*/  @!P1 IMAD.IADD R9, R14, 0x1, -R9 ;  /* 0x000000010e099824 */ /* 0x000fe400078e0a09 */
[----:B------:R-:W-:Y:S02]  /*6300*/  @!P1 IMAD R13, R0, R3, R13 ;  /* 0x00000003000d9224 */ /* 0x000fe400078e020d */
[----:B------:R-:W-:Y:S01]  /*6310*/  @!P1 IMAD R8, R9, R10, R8 ;  /* 0x0000000a09089224 */ /* 0x000fe200078e0208 */
[----:B---3--:R-:W-:Y:S06]  /*6320*/  @!P4 BRA `(.L_x_125) ;  /* 0x000000380070c947 */ /* 0x008fec0003800000 */
.L_x_276:
[----:B------:R-:W-:Y:S01]  /*6330*/  PLOP3.LUT P5, PT, P5, P0, PT, 0xf2, 0x2f ;  /* 0x00000000002f781c */ /* 0x000fe20002fa1e72 */
[----:B------:R-:W-:Y:S01]  /*6340*/  UMOV UR14, 0x0 ;  /* 0x00000000000e7882 */ /* 0x000fe20000000000 */
[----:B------:R-:W-:Y:S01]  /*6350*/  LOP3.LUT R30, R30, 0x1, RZ, 0x3c, !PT ;  /* 0x000000011e1e7812 */ /* 0x000fe200078e3cff */
[----:B------:R-:W-:Y:S01]  /*6360*/  UMOV UR15, 0x10000000 ;  /* 0x10000000000f7882 */ /* 0x000fe20000000000 */
[----:B------:R-:W-:Y:S01]  /*6370*/  UMOV UR12, UR36 ;  /* 0x00000024000c7c82 */ /* 0x000fe20008000000 */
[----:B------:R-:W-:Y:S08]  /*6380*/  @P3 R2UR UR36, R27 ;  /* 0x000000001b2432ca */ /* 0x000ff000000e0000 */
[----:B-1----:R-:W-:Y:S01]  /*6390*/  @!P5 IADD3 R3, P0, PT, R32, 0x580, RZ ;  /* 0x000005802003d810 */ /* 0x002fe20007f1e0ff */
[----:B------:R-:W-:Y:S01]  /*63a0*/  @!P5 IMAD.SHL.U32 R97, R97, 0x40, RZ ;  /* 0x000000406161d824 */ /* 0x000fe200078e00ff */
[----:B------:R-:W-:Y:S01]  /*63b0*/  VOTEU.ALL UP1, P5 ;  /* 0x0000000000ff7886 */ /* 0x000fe20002820000 */
[----:B------:R-:W-:Y:S01]  /*63c0*/  @!P5 IMAD.SHL.U32 R99, R99, 0x40, RZ ;  /* 0x000000406363d824 */ /* 0x000fe200078e00ff */
[----:B------:R-:W-:Y:S01]  /*63d0*/  @!P5 R2UR UR8, R3 ;  /* 0x000000000308d2ca */ /* 0x000fe200000e0000 */
[----:B------:R-:W-:Y:S01]  /*63e0*/  @!P5 IMAD.X R0, RZ, RZ, R33, P0 ;  /* 0x000000ffff00d224 */ /* 0x000fe200000e0621 */
[----:B------:R-:W-:Y:S01]  /*63f0*/  @!P5 R2UR UR10, R97 ;  /* 0x00000000610ad2ca */ /* 0x000fe200000e0000 */
[----:B------:R-:W-:Y:S01]  /*6400*/  @!UP1 UIADD3 UR9, UPT, UPT, UR6, 0x360, URZ ;  /* 0x0000036006099890 */ /* 0x000fe2000fffe0ff */
[----:B------:R-:W-:Y:S01]  /*6410*/  @!P5 R2UR UR11, R99 ;  /* 0x00000000630bd2ca */ /* 0x000fe200000e0000 */
[----:B------:R-:W-:Y:S01]  /*6420*/  IMAD.IADD R97, R8, 0x1, R81 ;  /* 0x0000000108617824 */ /* 0x000fe200078e0251 */
[----:B------:R-:W-:Y:S01]  /*6430*/  @!P5 R2UR UR7, R0 ;  /* 0x000000000007d2ca */ /* 0x000fe200000e0000 */
[----:B------:R-:W-:Y:S01]  /*6440*/  IMAD.IADD R99, R13, 0x1, R96 ;  /* 0x000000010d637824 */ /* 0x000fe200078e0260 */
[C---:B------:R-:W-:Y:S04]  /*6450*/  ISETP.NE.AND P0, PT, R29.reuse, 0x2, PT ;  /* 0x000000021d00780c */ /* 0x040fe80003f05270 */
[----:B------:R-:W-:Y:S01]  /*6460*/  SEL R3, RZ, 0x1, P0 ;  /* 0x00000001ff037807 */ /* 0x000fe20000000000 */
[----:B------:R-:W-:Y:S01]  /*6470*/  IMAD.U32 R10, RZ, RZ, UR8 ;  /* 0x00000008ff0a7e24 */ /* 0x000fe2000f8e00ff */
[----:B------:R-:W-:Y:S01]  /*6480*/  @!UP1 UIADD3 UR8, UPT, UPT, UR6, 0x600, URZ ;  /* 0x0000060006089890 */ /* 0x000fe2000fffe0ff */
[----:B------:R-:W-:Y:S01]  /*6490*/  SEL R29, R29, RZ, P0 ;  /* 0x000000ff1d1d7207 */ /* 0x000fe20000000000 */
[----:B------:R-:W-:Y:S01]  /*64a0*/  VOTEU.ALL UP1, P5 ;  /* 0x0000000000ff7886 */ /* 0x000fe20002820000 */
[----:B------:R-:W-:Y:S02]  /*64b0*/  LOP3.LUT R28, R28, R3, RZ, 0x3c, !PT ;  /* 0x000000031c1c7212 */ /* 0x000fe400078e3cff */
[----:B------:R-:W-:Y:S01]  /*64c0*/  IMAD.U32 R11, RZ, RZ, UR7 ;  /* 0x00000007ff0b7e24 */ /* 0x000fe2000f8e00ff */
[----:B------:R-:W-:Y:S04]  /*64d0*/  @!P5 R2UR UR16, R10 ;  /* 0x000000000a10d2ca */ /* 0x000fe800000e0000 */
[----:B------:R-:W-:Y:S11]  /*64e0*/  @!P5 R2UR UR17, R11 ;  /* 0x000000000b11d2ca */ /* 0x000ff600000e0000 */
[----:B------:R-:W-:Y:S02]  /*64f0*/  @!UPT UIADD3 URZ, UPT, UPT, URZ, URZ, URZ ;  /* 0x000000fffffff290 */ /* 0x000fe4000fffe0ff */
[----:B------:R3:W-:Y:S01]  /*6500*/  @!UP1 UTMALDG.3D [UR8], [UR16], desc[UR14] ;  /* 0x00000e08100095b4 */ /* 0x0007e20008011000 */
[----:B------:R3:W-:Y:S01]  /*6510*/  @!P5 SYNCS.ARRIVE.TRANS64.RED.A0TR RZ, [UR6+0x360], R25 ;  /* 0x00036019ffffd9a7 */ /* 0x0007e20008300406 */
[----:B------:R-:W-:Y:S01]  /*6520*/  UPLOP3.LUT UP1, UPT, UPT, UPT, UPT, 0x80, 0x8 ;  /* 0x000000000008789c */ /* 0x000fe20003f2f070 */
[----:B------:R-:W-:Y:S01]  /*6530*/  SYNCS.ARRIVE.TRANS64.RED.A1T0 RZ, [UR37], RZ ;  /* 0x000000ffffff79a7 */ /* 0x000fe20008100425 */
[----:B------:R-:W-:Y:S09]  /*6540*/  @P3 BRA `(.L_x_126) ;  /* 0xfffffff400b43947 */ /* 0x000ff2000383ffff */
[----:B------:R-:W-:Y:S07]  /*6550*/  MOV R0, UR6 ;  /* 0x0000000600007c02 */ /* 0x000fee0008000f00 */
.L_x_127:
[----:B-1----:R-:W-:-:S04]  /*6560*/  SHF.L.U32 R3, R30, 0x1f, RZ ;  /* 0x0000001f1e037819 */ /* 0x002fc800000006ff */
[----:B------:R1:W2:Y:S03]  /*6570*/  SYNCS.PHASECHK.TRANS64.TRYWAIT P0, [R0+URZ+0x368], R3 ;  /* 0x00036803000075a7 */ /* 0x0002a600080011ff */
[----:B--2---:R-:W-:Y:S05]  /*6580*/  @!P0 NANOSLEEP.SYNCS 0x989680 ;  /* 0x009896800000895d */ /* 0x004fea0003900000 */
[----:B------:R-:W2:Y:S02]  /*6590*/  @!P0 SYNCS.PHASECHK.TRANS64 P0, [R0+URZ+0x368], R3 ;  /* 0x00036803000085a7 */ /* 0x000ea400080010ff */
[----:B--23--:R-:W-:Y:S05]  /*65a0*/  @P0 EXIT ;  /* 0x000000000000094d */ /* 0x00cfea0003800000 */
[----:B------:R-:W-:Y:S05]  /*65b0*/  BRA `(.L_x_127) ;  /* 0xfffffffc00e87947 */ /* 0x000fea000383ffff */
.L_x_118:
[----:B------:R-:W-:-:S06]  /*65c0*/  UISETP.GE.AND UP1, UPT, UR8, 0x4, UPT ;  /* 0x000000040800788c */ /* 0x000fcc000bf26270 */
[----:B------:R-:W-:-:S13]  /*65d0*/  PLOP3.LUT P0, PT, PT, PT, UP1, 0x80, 0x8 ;  /* 0x000000000008781c */ /* 0x000fda0003f0f018 */
[----:B------:R-:W-:Y:S05]  /*65e0*/  @!P0 EXIT ;  /* 0x000000000000894d */ /* 0x000fea0003800000 */
[----:B------:R-:W-:Y:S01]  /*65f0*/  BAR.SYNC.DEFER_BLOCKING 0x6, 0xa0 ;  /* 0x0182800000007b1d */ /* 0x000fe20000010000 */
[C---:B------:R-:W-:Y:S02]  /*6600*/  IMAD.SHL.U32 R5, R103.reuse, 0x40, RZ ;  /* 0x0000004067057824 */ /* 0x040fe400078e00ff */
[----:B------:R-:W-:Y:S02]  /*6610*/  HFMA2 R113, -RZ, RZ, 0, 0 ;  /* 0x00000000ff717431 */ /* 0x000fe400000001ff */
[C---:B------:R-:W-:Y:S01]  /*6620*/  IMAD.SHL.U32 R0, R103.reuse, 0x20, RZ ;  /* 0x0000002067007824 */ /* 0x040fe200078e00ff */
[----:B------:R-:W-:Y:S01]  /*6630*/  CS2R R108, SRZ ;  /* 0x00000000006c7805 */ /* 0x000fe2000001ff00 */
[----:B------:R-:W-:Y:S01]  /*6640*/  IMAD.SHL.U32 R105, R103, 0x8, RZ ;  /* 0x0000000867697824 */ /* 0x000fe200078e00ff */
[----:B------:R-:W-:Y:S01]  /*6650*/  UMOV UR43, 0x400 ;  /* 0x00000400002b7882 */ /* 0x000fe20000000000 */
[----:B------:R-:W-:Y:S01]  /*6660*/  LOP3.LUT R2, R5, 0x180, RZ, 0xc0, !PT ;  /* 0x0000018005027812 */ /* 0x000fe200078ec0ff */
[----:B------:R-:W-:Y:S01]  /*6670*/  ULEA UR43, UR37, UR43, 0x18 ;  /* 0x0000002b252b7291 */ /* 0x000fe2000f8ec0ff */
[----:B------:R-:W1:Y:S01]  /*6680*/  LDC R101, c[0x0][0x370] ;  /* 0x0000dc00ff657b82 */ /* 0x000e620000000800 */
[----:B------:R-:W-:Y:S01]  /*6690*/  LOP3.LUT R0, R0, 0xc00, RZ, 0xc0, !PT ;  /* 0x00000c0000007812 */ /* 0x000fe200078ec0ff */
[C---:B------:R-:W-:Y:S01]  /*66a0*/  IMAD.U32 R46, R103.reuse, 0x10000, RZ ;  /* 0x00010000672e7824 */ /* 0x040fe200078e00ff */
[----:B------:R-:W-:Y:S01]  /*66b0*/  LOP3.LUT R105, R2, 0x30, R105, 0xf8, !PT ;  /* 0x0000003002697812 */ /* 0x000fe200078ef869 */
[C---:B------:R-:W-:Y:S01]  /*66c0*/  IMAD.SHL.U32 R2, R103.reuse, 0x2, RZ ;  /* 0x0000000267027824 */ /* 0x040fe200078e00ff */
[--C-:B------:R-:W-:Y:S01]  /*66d0*/  LOP3.LUT R0, R0, 0x40, R5.reuse, 0xf8, !PT ;  /* 0x0000004000007812 */ /* 0x100fe200078ef805 */
[----:B------:R-:W-:Y:S01]  /*66e0*/  IMAD.SHL.U32 R104, R103, 0x10, RZ ;  /* 0x0000001067687824 */ /* 0x000fe200078e00ff */
[----:B------:R-:W-:Y:S01]  /*66f0*/  UIADD3 UR4, UPT, UPT, UR43, 0x1600, URZ ;  /* 0x000016002b047890 */ /* 0x000fe2000fffe0ff */
[----:B------:R-:W2:Y:S01]  /*6700*/  LDC R42, c[0x0][0xb0c] ;  /* 0x0002c300ff2a7b82 */ /* 0x000ea20000000800 */
[----:B------:R-:W-:Y:S01]  /*6710*/  LOP3.LUT R105, R105, 0x20, R2, 0x78, !PT ;  /* 0x0000002069697812 */ /* 0x000fe200078e7802 */
[----:B------:R-:W-:Y:S01]  /*6720*/  IMAD.MOV.U32 R44, RZ, RZ, RZ ;  /* 0x000000ffff2c7224 */ /* 0x000fe200078e00ff */
[----:B------:R-:W-:Y:S01]  /*6730*/  LOP3.LUT R0, R0, 0x200, R5, 0xf8, !PT ;  /* 0x0000020000007812 */ /* 0x000fe200078ef805 */
[----:B------:R-:W-:Y:S01]  /*6740*/  IMAD.MOV.U32 R110, RZ, RZ, RZ ;  /* 0x000000ffff6e7224 */ /* 0x000fe200078e00ff */
[----:B------:R-:W-:Y:S01]  /*6750*/  LOP3.LUT R46, R46, 0x600000, RZ, 0xc0, !PT ;  /* 0x006000002e2e7812 */ /* 0x000fe200078ec0ff */
[----:B------:R-:W-:Y:S01]  /*6760*/  IMAD.U32 R111, RZ, RZ, UR4 ;  /* 0x00000004ff6f7e24 */ /* 0x000fe2000f8e00ff */
[----:B------:R-:W4:Y:S01]  /*6770*/  LDS R3, [UR43+0x430] ;  /* 0x0004302bff037984 */ /* 0x000f220008000800 */
[----:B------:R-:W1:Y:S01]  /*6780*/  LDC R100, c[0x0][0xb20] ;  /* 0x0002c800ff647b82 */ /* 0x000e620000000800 */
[----:B------:R-:W-:Y:S01]  /*6790*/  LOP3.LUT R105, R0, R105, RZ, 0xfc, !PT ;  /* 0x0000006900697212 */ /* 0x000fe200078efcff */
[----:B------:R-:W1:Y:S01]  /*67a0*/  LDCU.64 UR46, c[0x0][0x348] ;  /* 0x00006900ff2e77ac */ /* 0x000e620008000a00 */
[----:B------:R-:W-:-:S02]  /*67b0*/  LOP3.LUT R104, R104, 0x20, RZ, 0xc0, !PT ;  /* 0x0000002068687812 */ /* 0x000fc400078ec0ff */
[----:B------:R-:W-:Y:S01]  /*67c0*/  IADD3 R5, PT, PT, R105, UR43, RZ ;  /* 0x0000002b69057c10 */ /* 0x000fe2000fffe0ff */
[----:B------:R-:W1:Y:S02]  /*67d0*/  LDCU.64 UR38, c[0x0][0x888] ;  /* 0x00011100ff2677ac */ /* 0x000e640008000a00 */
[----:B------:R-:W1:Y:S01]  /*67e0*/  LDC R41, c[0x0][0xb30] ;  /* 0x0002cc00ff297b82 */ /* 0x000e620000000800 */
[----:B------:R-:W-:Y:S01]  /*67f0*/  IADD3 R104, PT, PT, -R104, 0x600, R5 ;  /* 0x0000060068687810 */ /* 0x000fe20007ffe105 */
[----:B------:R-:W-:-:S06]  /*6800*/  UIADD3 UR42, UPT, UPT, UR43, 0x600, URZ ;  /* 0x000006002b2a7890 */ /* 0x000fcc000fffe0ff */
[----:B------:R-:W1:Y:S08]  /*6810*/  LDC.64 R90, c[0x0][0xb10] ;  /* 0x0002c400ff5a7b82 */ /* 0x000e700000000a00 */
[----:B------:R-:W1:Y:S08]  /*6820*/  LDC.64 R38, c[0x0][0xb18] ;  /* 0x0002c600ff267b82 */ /* 0x000e700000000a00 */
[----:B------:R-:W1:Y:S01]  /*6830*/  LDC.64 R86, c[0x0][0x888] ;  /* 0x00022200ff567b82 */ /* 0x000e620000000a00 */
[----:B----4-:R-:W-:-:S07]  /*6840*/  IMAD.IADD R46, R3, 0x1, R46 ;  /* 0x00000001032e7824 */ /* 0x010fce00078e022e */
[----:B------:R-:W4:Y:S08]  /*6850*/  LDC.64 R36, c[0x0][0xb28] ;  /* 0x0002ca00ff247b82 */ /* 0x000f300000000a00 */
[----:B------:R-:W1:Y:S08]  /*6860*/  LDC.64 R88, c[0x0][0x890] ;  /* 0x00022400ff587b82 */ /* 0x000e700000000a00 */
[----:B------:R-:W1:Y:S08]  /*6870*/  LDC.64 R84, c[0x0][0x8b0] ;  /* 0x00022c00ff547b82 */ /* 0x000e700000000a00 */
[----:B------:R-:W1:Y:S08]  /*6880*/  LDC.64 R82, c[0x0][0x8a8] ;  /* 0x00022a00ff527b82 */ /* 0x000e700000000a00 */
[----:B--2---:R-:W1:Y:S02]  /*6890*/  LDC R102, c[0x0][0x374] ;  /* 0x0000dd00ff667b82 */ /* 0x004e640000000800 */
.L_x_145:
[----:B------:R-:W-:Y:S02]  /*68a0*/  LEA R0, R113, UR43, 0x3 ;  /* 0x0000002b71007c11 */ /* 0x000fe4000f8e18ff */
[----:B------:R-:W-:Y:S02]  /*68b0*/  SHF.L.U32 R3, R109, 0x1f, RZ ;  /* 0x0000001f6d037819 */ /* 0x000fe400000006ff */
[----:B------:R-:W-:Y:S02]  /*68c0*/  LEA R16, R113, UR43, 0x4 ;  /* 0x0000002b71107c11 */ /* 0x000fe4000f8e20ff */
[----:B--2---:R-:W2:Y:S02]  /*68d0*/  SYNCS.PHASECHK.TRANS64.TRYWAIT P0, [R0+URZ+0x380], R3 ;  /* 0x00038003000075a7 */ /* 0x004ea400080011ff */
[----:B-12---:R-:W-:Y:S05]  /*68e0*/  @!P0 BRA `(.L_x_128) ;  /* 0x0000003400188947 */ /* 0x006fea0003800000 */
.L_x_277:
[----:B------:R-:W4:Y:S01]  /*68f0*/  LDC.64 R12, c[0x0][0xb10] ;  /* 0x0002c400ff0c7b82 */ /* 0x000f220000000a00 */
[----:B------:R-:W4:Y:S01]  /*6900*/  LDS.128 R16, [R16+0x410] ;  /* 0x0004100010107984 */ /* 0x000f220000000c00 */
[----:B-1----:R-:W-:Y:S01]  /*6910*/  ISETP.NE.AND P1, PT, R41, 0x1, PT ;  /* 0x000000012900780c */ /* 0x002fe20003f25270 */
[----:B--2---:R-:W-:Y:S01]  /*6920*/  VIADD R0, R0, 0x390 ;  /* 0x0000039000007836 */ /* 0x004fe20000000000 */
[----:B---3--:R-:W-:Y:S04]  /*6930*/  ISETP.GE.AND P0, PT, R40, 0x1, PT ;  /* 0x000000012800780c */ /* 0x008fe80003f06270 */
[----:B------:R-:W1:Y:S01]  /*6940*/  LDC.64 R10, c[0x0][0xb18] ;  /* 0x0002c600ff0a7b82 */ /* 0x000e620000000a00 */
[----:B------:R-:W-:Y:S01]  /*6950*/  PRMT R0, RZ, 0x654, R0 ;  /* 0x00000654ff007816 */ /* 0x000fe20000000000 */
[----:B------:R-:W-:Y:S01]  /*6960*/  @!PT LDS RZ, [RZ] ;  /* 0x00000000fffff984 */ /* 0x000fe20000000800 */
[----:B------:R-:W-:Y:S01]  /*6970*/  @!PT LDS RZ, [RZ] ;  /* 0x00000000fffff984 */ /* 0x000fe20000000800 */
[----:B------:R-:W-:Y:S01]  /*6980*/  @!PT LDS RZ, [RZ] ;  /* 0x00000000fffff984 */ /* 0x000fe20000000800 */
[----:B------:R-:W-:Y:S01]  /*6990*/  @!PT LDS RZ, [RZ] ;  /* 0x00000000fffff984 */ /* 0x000fe20000000800 */
[----:B------:R2:W-:Y:S06]  /*69a0*/  MEMBAR.ALL.CTA ;  /* 0x0000000000007992 */ /* 0x0005ec0000008000 */
[----:B--2---:R-:W2:Y:S01]  /*69b0*/  FENCE.VIEW.ASYNC.S ;  /* 0x00000000000073c6 */ /* 0x004ea20000000000 */
[----:B------:R-:W3:Y:S08]  /*69c0*/  @!P1 LDC R14, c[0x0][0xb20] ;  /* 0x0002c800ff0e9b82 */ /* 0x000ef00000000800 */
[----:B------:R-:W1:Y:S01]  /*69d0*/  @!P1 LDC R9, c[0x0][0xb0c] ;  /* 0x0002c300ff099b82 */ /* 0x000e620000000800 */
[----:B--2---:R2:W-:Y:S01]  /*69e0*/  SYNCS.ARRIVE.TRANS64.RED.A1T0 RZ, [R0+URZ], RZ ;  /* 0x000000ff00ff79a7 */ /* 0x0045e200081004ff */
[----:B----4-:R-:W-:Y:S04]  /*69f0*/  LOP3.LUT P4, RZ, R18, 0x1, RZ, 0xc0, !PT ;  /* 0x0000000112ff7812 */ /* 0x010fe8000788c0ff */
[----:B------:R-:W-:Y:S09]  /*6a00*/  P2R R112, PR, RZ, 0x10 ;  /* 0x00000010ff707803 */ /* 0x000ff20000000000 */
[----:B------:R-:W-:Y:S02]  /*6a10*/  @P4 MOV R45, R16 ;  /* 0x00000010002d4202 */ /* 0x000fe40000000f00 */
[----:B------:R-:W-:Y:S01]  /*6a20*/  @P4 LOP3.LUT R43, R17, 0xffff, RZ, 0xc0, !PT ;  /* 0x0000ffff112b4812 */ /* 0x000fe200078ec0ff */
[----:B--2---:R-:W-:Y:S06]  /*6a30*/  @!P0 BRA `(.L_x_129) ;  /* 0x0000000000a48947 */ /* 0x004fec0003800000 */
[----:B------:R-:W-:Y:S01]  /*6a40*/  IMAD.HI.U32 R21, R102, R39, RZ ;  /* 0x0000002766157227 */ /* 0x000fe200078e00ff */
[----:B------:R-:W-:Y:S02]  /*6a50*/  ISETP.NE.AND P0, PT, R38, 0x1, PT ;  /* 0x000000012600780c */ /* 0x000fe40003f05270 */
[----:B------:R-:W-:Y:S01]  /*6a60*/  ISETP.NE.AND P2, PT, R40, 0x1, PT ;  /* 0x000000012800780c */ /* 0x000fe20003f45270 */
[----:B------:R-:W-:Y:S01]  /*6a70*/  IMAD.HI.U32 R20, R101, R90, RZ ;  /* 0x0000005a65147227 */ /* 0x000fe200078e00ff */
[----:B------:R-:W-:Y:S02]  /*6a80*/  SHF.R.U32.HI R21, RZ, R100, R21 ;  /* 0x00000064ff157219 */ /* 0x000fe40000011615 */
[----:B------:R-:W-:Y:S01]  /*6a90*/  ISETP.NE.AND P3, PT, R42, 0x1, PT ;  /* 0x000000012a00780c */ /* 0x000fe20003f65270 */
[----:B------:R-:W-:Y:S01]  /*6aa0*/  IMAD.HI.U32 R24, R45, R90, RZ ;  /* 0x0000005a2d187227 */ /* 0x000fe200078e00ff */
[----:B------:R-:W-:Y:S02]  /*6ab0*/  SHF.R.U32.HI R20, RZ, R91, R20 ;  /* 0x0000005bff147219 */ /* 0x000fe40000011614 */
[----:B------:R-:W-:Y:S01]  /*6ac0*/  SEL R3, R102, R21, !P0 ;  /* 0x0000001566037207 */ /* 0x000fe20004000000 */
[----:B------:R-:W-:Y:S01]  /*6ad0*/  IMAD.HI.U32 R21, R43, R39, RZ ;  /* 0x000000272b157227 */ /* 0x000fe200078e00ff */
[----:B------:R-:W-:Y:S02]  /*6ae0*/  SEL R7, R101, R20, !P3 ;  /* 0x0000001465077207 */ /* 0x000fe40005800000 */
[----:B------:R-:W-:Y:S01]  /*6af0*/  SHF.R.U32.HI R24, RZ, R91, R24 ;  /* 0x0000005bff187219 */ /* 0x000fe20000011618 */
[-C--:B------:R-:W-:Y:S04]  /*6b00*/  IMAD.HI.U32 R20, R3, R36.reuse, RZ ;  /* 0x0000002403147227 */ /* 0x080fe800078e00ff */
[----:B------:R-:W-:Y:S01]  /*6b10*/  IMAD.HI.U32 R22, R7, R36, RZ ;  /* 0x0000002407167227 */ /* 0x000fe200078e00ff */
[-C--:B------:R-:W-:Y:S02]  /*6b20*/  @P2 SHF.R.U32.HI R3, RZ, R37.reuse, R20 ;  /* 0x00000025ff032219 */ /* 0x080fe40000011614 */
[----:B------:R-:W-:Y:S02]  /*6b30*/  SHF.R.U32.HI R20, RZ, R100, R21 ;  /* 0x00000064ff147219 */ /* 0x000fe40000011615 */
[----:B------:R-:W-:Y:S01]  /*6b40*/  @P2 SHF.R.U32.HI R7, RZ, R37, R22 ;  /* 0x00000025ff072219 */ /* 0x000fe20000011616 */
[C---:B------:R-:W-:Y:S01]  /*6b50*/  IMAD R2, R40.reuse, R3, RZ ;  /* 0x0000000328027224 */ /* 0x040fe200078e02ff */
[----:B------:R-:W-:Y:S02]  /*6b60*/  SEL R5, R43, R20, !P0 ;  /* 0x000000142b057207 */ /* 0x000fe40004000000 */
[----:B------:R-:W-:Y:S01]  /*6b70*/  SEL R3, R45, R24, !P3 ;  /* 0x000000182d037207 */ /* 0x000fe20005800000 */
[----:B------:R-:W-:Y:S01]  /*6b80*/  IMAD R4, R40, R7, RZ ;  /* 0x0000000728047224 */ /* 0x000fe200078e02ff */
[C---:B------:R-:W-:Y:S01]  /*6b90*/  ISETP.GE.AND P0, PT, R5.reuse, R2, PT ;  /* 0x000000020500720c */ /* 0x040fe20003f06270 */
[----:B------:R-:W-:Y:S03]  /*6ba0*/  IMAD.HI.U32 R6, R5, R36, RZ ;  /* 0x0000002405067227 */ /* 0x000fe600078e00ff */
[----:B------:R-:W-:Y:S01]  /*6bb0*/  ISETP.GE.OR P0, PT, R3, R4, P0 ;  /* 0x000000040300720c */ /* 0x000fe20000706670 */
[----:B------:R-:W-:Y:S01]  /*6bc0*/  IMAD.MOV R4, RZ, RZ, -R3 ;  /* 0x000000ffff047224 */ /* 0x000fe200078e0a03 */
[-C--:B------:R-:W-:Y:S03]  /*6bd0*/  SHF.R.U32.HI R6, RZ, R37.reuse, R6 ;  /* 0x00000025ff067219 */ /* 0x080fe60000011606 */
[----:B------:R-:W-:Y:S01]  /*6be0*/  IMAD R45, R42, R4, R45 ;  /* 0x000000042a2d7224 */ /* 0x000fe200078e022d */
[----:B------:R-:W-:Y:S05]  /*6bf0*/  SEL R15, R5, R6, !P2 ;  /* 0x00000006050f7207 */ /* 0x000fea0005000000 */
[----:B------:R-:W-:Y:S02]  /*6c00*/  IMAD.MOV R6, RZ, RZ, -R15 ;  /* 0x000000ffff067224 */ /* 0x000fe400078e0a0f */
[C---:B------:R-:W-:Y:S04]  /*6c10*/  @!P0 IMAD.HI.U32 R2, R3.reuse, R36, RZ ;  /* 0x0000002403028227 */ /* 0x040fe800078e00ff */
[----:B------:R-:W-:Y:S01]  /*6c20*/  IMAD R6, R40, R6, R5 ;  /* 0x0000000628067224 */ /* 0x000fe200078e0205 */
[----:B------:R-:W-:Y:S04]  /*6c30*/  @!P0 SHF.R.U32.HI R2, RZ, R37, R2 ;  /* 0x00000025ff028219 */ /* 0x000fe80000011602 */
[----:B------:R-:W-:Y:S02]  /*6c40*/  @!P0 SEL R0, R3, R2, !P2 ;  /* 0x0000000203008207 */ /* 0x000fe40005000000 */
[----:B------:R-:W-:Y:S02]  /*6c50*/  IADD3 R2, PT, PT, -R5, RZ, RZ ;  /* 0x000000ff05027210 */ /* 0x000fe40007ffe1ff */
[----:B------:R-:W-:Y:S01]  /*6c60*/  @!P0 IADD3 R8, PT, PT, R15, -R0, RZ ;  /* 0x800000000f088210 */ /* 0x000fe20007ffe0ff */
[----:B------:R-:W-:Y:S02]  /*6c70*/  @!P0 IMAD R0, R7, R6, R0 ;  /* 0x0000000607008224 */ /* 0x000fe400078e0200 */
[----:B------:R-:W-:Y:S02]  /*6c80*/  IMAD R43, R38, R2, R43 ;  /* 0x00000002262b7224 */ /* 0x000fe400078e022b */
[----:B------:R-:W-:Y:S02]  /*6c90*/  @!P0 IMAD R5, R8, R40, R3 ;  /* 0x0000002808058224 */ /* 0x000fe400078e0203 */
[----:B------:R-:W-:Y:S04]  /*6ca0*/  @!P0 IMAD.MOV.U32 R3, RZ, RZ, R0 ;  /* 0x000000ffff038224 */ /* 0x000fe800078e0000 */
[----:B------:R-:W-:Y:S02]  /*6cb0*/  IMAD R45, R3, R42, R45 ;  /* 0x0000002a032d7224 */ /* 0x000fe400078e022d */
[----:B------:R-:W-:Y:S07]  /*6cc0*/  IMAD R43, R5, R38, R43 ;  /* 0x00000026052b7224 */ /* 0x000fee00078e022b */
.L_x_129:
[----:B------:R-:W-:Y:S01]  /*6cd0*/  @!P1 IMAD.HI.U32 R0, R45, R12, RZ ;  /* 0x0000000c2d009227 */ /* 0x000fe200078e00ff */
[----:B-1----:R-:W-:Y:S01]  /*6ce0*/  @!P1 ISETP.NE.AND P0, PT, R10, 0x1, PT ;  /* 0x000000010a00980c */ /* 0x002fe20003f05270 */
[----:B------:R-:W-:Y:S01]  /*6cf0*/  ULOP3.LUT UP0, URZ, UR42, 0x1b0, URZ, 0xc0, !UPT ;  /* 0x000001b02aff7892 */ /* 0x000fe2000f80c0ff */
[----:B------:R-:W-:Y:S01]  /*6d00*/  @!P1 ISETP.NE.AND P2, PT, R9, 0x1, PT ;  /* 0x000000010900980c */ /* 0x000fe20003f45270 */
[----:B------:R-:W-:Y:S01]  /*6d10*/  @!P1 IMAD.HI.U32 R3, R43, R11, RZ ;  /* 0x0000000b2b039227 */ /* 0x000fe200078e00ff */
[----:B------:R-:W-:Y:S02]  /*6d20*/  @!P1 SHF.R.U32.HI R0, RZ, R13, R0 ;  /* 0x0000000dff009219 */ /* 0x000fe40000011600 */
[----:B------:R-:W-:Y:S01]  /*6d30*/  @P4 SHF.R.U32.HI R107, RZ, 0x10, R17 ;  /* 0x00000010ff6b4819 */ /* 0x000fe20000011611 */
[----:B------:R-:W-:Y:S01]  /*6d40*/  VIADD R113, R113, 0x1 ;  /* 0x0000000171717836 */ /* 0x000fe20000000000 */
[----:B---3--:R-:W-:Y:S02]  /*6d50*/  @!P1 SHF.R.U32.HI R2, RZ, R14, R3 ;  /* 0x0000000eff029219 */ /* 0x008fe40000011603 */
[----:B------:R-:W-:Y:S02]  /*6d60*/  @!P1 SEL R3, R45, R0, !P2 ;  /* 0x000000002d039207 */ /* 0x000fe40005000000 */
[----:B------:R-:W-:Y:S05]  /*6d70*/  @!P1 SEL R2, R43, R2, !P0 ;  /* 0x000000022b029207 */ /* 0x000fea0004000000 */
[----:B------:R-:W-:Y:S02]  /*6d80*/  @!P1 IMAD.IADD R0, R2, 0x1, -R3 ;  /* 0x0000000102009824 */ /* 0x000fe400078e0a03 */
[----:B------:R-:W-:Y:S02]  /*6d90*/  @!P1 IMAD.IADD R2, R3, 0x1, -R2 ;  /* 0x0000000103029824 */ /* 0x000fe400078e0a02 */
[----:B------:R-:W-:Y:S02]  /*6da0*/  @!P1 IMAD R45, R0, R9, R45 ;  /* 0x00000009002d9224 */ /* 0x000fe400078e022d */
[----:B------:R-:W-:Y:S01]  /*6db0*/  @!P1 IMAD R43, R2, R10, R43 ;  /* 0x0000000a022b9224 */ /* 0x000fe200078e022b */
[----:B------:R-:W-:Y:S06]  /*6dc0*/  BRA.U !UP0, `(.L_x_130) ;  /* 0x0000000108407547 */ /* 0x000fec000b800000 */
[----:B------:R-:W1:Y:S01]  /*6dd0*/  LDCU.64 UR8, c[0x4][0x80] ;  /* 0x01001000ff0877ac */ /* 0x000e620008000a00 */
[----:B------:R-:W-:Y:S01]  /*6de0*/  MOV R3, 0x0 ;  /* 0x0000000000037802 */ /* 0x000fe20000000f00 */
[----:B------:R-:W-:Y:S02]  /*6df0*/  HFMA2 R12, -RZ, RZ, 0, 5.9604644775390625e-08 ;  /* 0x00000001ff0c7431 */ /* 0x000fe400000001ff */
[----:B------:R-:W-:Y:S02]  /*6e00*/  IMAD.MOV.U32 R8, RZ, RZ, 0x70 ;  /* 0x00000070ff087424 */ /* 0x000fe400078e00ff */
[----:B------:R-:W-:Y:S01]  /*6e10*/  IMAD.MOV.U32 R13, RZ, RZ, RZ ;  /* 0x000000ffff0d7224 */ /* 0x000fe200078e00ff */
[----:B------:R-:W2:Y:S01]  /*6e20*/  LDCU.64 UR6, c[0x4][0x88] ;  /* 0x01001100ff0677ac */ /* 0x000ea20008000a00 */
[----:B------:R-:W3:Y:S01]  /*6e30*/  LDC.64 R2, c[0x4][R3] ;  /* 0x0100000003027b82 */ /* 0x000ee20000000a00 */
[----:B------:R-:W4:Y:S01]  /*6e40*/  LDCU.64 UR4, c[0x4][0x8] ;  /* 0x01000100ff0477ac */ /* 0x000f220008000a00 */
[----:B-1----:R-:W-:Y:S01]  /*6e50*/  MOV R5, UR9 ;  /* 0x0000000900057c02 */ /* 0x002fe20008000f00 */
[----:B------:R-:W-:Y:S01]  /*6e60*/  IMAD.U32 R4, RZ, RZ, UR8 ;  /* 0x00000008ff047e24 */ /* 0x000fe2000f8e00ff */
[----:B--2---:R-:W-:Y:S01]  /*6e70*/  MOV R7, UR7 ;  /* 0x0000000700077c02 */ /* 0x004fe20008000f00 */
[----:B------:R-:W-:Y:S01]  /*6e80*/  IMAD.U32 R6, RZ, RZ, UR6 ;  /* 0x00000006ff067e24 */ /* 0x000fe2000f8e00ff */
[----:B----4-:R-:W-:Y:S01]  /*6e90*/  MOV R11, UR5 ;  /* 0x00000005000b7c02 */ /* 0x010fe20008000f00 */
[----:B------:R-:W-:Y:S02]  /*6ea0*/  IMAD.U32 R10, RZ, RZ, UR4 ;  /* 0x00000004ff0a7e24 */ /* 0x000fe4000f8e00ff */
[----:B------:R-:W-:Y:S07]  /*6eb0*/  LEPC R20, `(.L_x_130) ;  /* 0x000000001014794e */ /* 0x000fee0000000000 */
[----:B---3-5:R-:W-:Y:S05]  /*6ec0*/  CALL.ABS.NOINC R2 ;  /* 0x0000000002007343 */ /* 0x028fea0003c00000 */
.L_x_130:
[----:B------:R-:W-:Y:S01]  /*6ed0*/  LOP3.LUT P0, RZ, R111, 0x1b0, RZ, 0xc0, !PT ;  /* 0x000001b06fff7812 */ /* 0x000fe2000780c0ff */
[----:B------:R-:W-:Y:S11]  /*6ee0*/  BSSY.RECONVERGENT B6, `(.L_x_131) ;  /* 0x0000013000067945 */ /* 0x000ff60003800200 */
[----:B------:R-:W-:Y:S01]  /*6ef0*/  @!UPT UIADD3 URZ, UPT, UPT, URZ, URZ, URZ ;  /* 0x000000fffffff290 */ /* 0x000fe2000fffe0ff */
[----:B------:R-:W-:Y:S05]  /*6f00*/  @!P0 BRA `(.L_x_132) ;  /* 0x0000000000408947 */ /* 0x000fea0003800000 */
        /* <DEDUP_REMOVED lines=16> */
.L_x_132:
[----:B------:R-:W-:Y:S05]  /*7010*/  BSYNC.RECONVERGENT B6 ;  /* 0x0000000000067941 */ /* 0x000fea0003800200 */
.L_x_131:
[----:B------:R-:W-:Y:S01]  /*7020*/  ISETP.NE.U32.AND P3, PT, R88, RZ, PT ;  /* 0x000000ff5800720c */ /* 0x000fe20003f65070 */
[----:B------:R-:W-:Y:S01]  /*7030*/  UISETP.NE.AND UP1, UPT, UR44, URZ, UPT ;  /* 0x000000ff2c00728c */ /* 0x000fe2000bf25270 */
[----:B------:R-:W-:Y:S02]  /*7040*/  ISETP.NE.U32.AND P4, PT, R84, RZ, PT ;  /* 0x000000ff5400720c */ /* 0x000fe40003f85070 */
[----:B------:R-:W-:Y:S02]  /*7050*/  ISETP.NE.AND.EX P3, PT, R89, RZ, PT, P3 ;  /* 0x000000ff5900720c */ /* 0x000fe40003f65330 */
[----:B------:R-:W-:Y:S02]  /*7060*/  PLOP3.LUT P1, PT, PT, PT, PT, 0x8, 0x80 ;  /* 0x000000000080781c */ /* 0x000fe40003f2e170 */
[----:B------:R-:W-:Y:S02]  /*7070*/  PLOP3.LUT P0, PT, PT, PT, UP1, 0x80, 0x8 ;  /* 0x000000000008781c */ /* 0x000fe40003f0f018 */
[----:B------:R-:W-:Y:S02]  /*7080*/  ISETP.NE.AND.EX P4, PT, R85, RZ, PT, P4 ;  /* 0x000000ff5500720c */ /* 0x000fe40003f85340 */
[----:B------:R-:W1:Y:S09]  /*7090*/  @UP1 LDCU.64 UR4, c[0x0][0x888] ;  /* 0x00011100ff0417ac */ /* 0x000e720008000a00 */
[----:B------:R-:W-:Y:S01]  /*70a0*/  @P0 PLOP3.LUT P1, PT, P3, PT, PT, 0x80, 0x8 ;  /* 0x000000000008081c */ /* 0x000fe20001f2f070 */
[----:B-1----:R-:W-:Y:S04]  /*70b0*/  @UP1 UISETP.NE.U32.AND UP0, UPT, UR4, URZ, UPT ;  /* 0x000000ff0400128c */ /* 0x002fe8000bf05070 */
[----:B------:R-:W-:Y:S04]  /*70c0*/  @UP1 UISETP.NE.AND.EX UP0, UPT, UR5, URZ, UPT, UP0 ;  /* 0x000000ff0500128c */ /* 0x000fe8000bf05300 */
[----:B------:R-:W-:Y:S01]  /*70d0*/  @UP1 USEL UR4, URZ, 0xffffffff, UP0 ;  /* 0xffffffffff041887 */ /* 0x000fe20008000000 */
[----:B------:R-:W-:Y:S11]  /*70e0*/  @!P3 BRA `(.L_x_133) ;  /* 0x00000000002cb947 */ /* 0x000ff60003800000 */
[----:B------:R-:W-:Y:S01]  /*70f0*/  ISETP.NE.U32.AND P2, PT, R86, RZ, PT ;  /* 0x000000ff5600720c */ /* 0x000fe20003f45070 */
[----:B------:R-:W-:Y:S03]  /*7100*/  IMAD.MOV.U32 R98, RZ, RZ, 0x1 ;  /* 0x00000001ff627424 */ /* 0x000fe600078e00ff */
[----:B------:R-:W-:Y:S11]  /*7110*/  ISETP.NE.AND.EX P2, PT, R87, RZ, PT, P2 ;  /* 0x000000ff5700720c */ /* 0x000ff60003f45320 */
[----:B------:R-:W-:Y:S02]  /*7120*/  @!UPT UIADD3 URZ, UPT, UPT, URZ, URZ, URZ ;  /* 0x000000fffffff290 */ /* 0x000fe4000fffe0ff */
[----:B------:R-:W1:Y:S01]  /*7130*/  @P2 LDC.64 R2, c[0x0][0x888] ;  /* 0x00022200ff022b82 */ /* 0x000e620000000a00 */
[----:B------:R-:W-:Y:S04]  /*7140*/  @P2 IMAD R0, R88, UR36, RZ ;  /* 0x0000002458002c24 */ /* 0x000fe8000f8e02ff */
[----:B-1----:R-:W-:Y:S04]  /*7150*/  @P2 IMAD.WIDE R2, R0, 0x4, R2 ;  /* 0x0000000400022825 */ /* 0x002fe800078e0202 */
[----:B------:R-:W-:Y:S01]  /*7160*/  HFMA2 R0, -RZ, RZ, 0, 5.9604644775390625e-08 ;  /* 0x00000001ff007431 */ /* 0x000fe200000001ff */
[----:B-----5:R1:W5:Y:S04]  /*7170*/  @P2 LDG.E R48, desc[UR40][R2.64] ;  /* 0x0000002802302981 */ /* 0x020368000c1e1900 */
[----:B------:R-:W-:Y:S01]  /*7180*/  @!P2 PRMT R98, R0, 0x7610, R98 ;  /* 0x000076100062a816 */ /* 0x000fe20000000062 */
[----:B-1----:R-:W2:Y:S06]  /*7190*/  @!P2 LDC R48, c[0x0][0x880] ;  /* 0x00022000ff30ab82 */ /* 0x002eac0000000800 */
.L_x_133:
[----:B------:R-:W-:Y:S05]  /*71a0*/  @!P4 BRA `(.L_x_134) ;  /* 0x000000000020c947 */ /* 0x000fea0003800000 */
[----:B------:R-:W-:Y:S04]  /*71b0*/  ISETP.NE.U32.AND P2, PT, R82, RZ, PT ;  /* 0x000000ff5200720c */ /* 0x000fe80003f45070 */
[----:B------:R-:W-:Y:S11]  /*71c0*/  ISETP.NE.AND.EX P2, PT, R83, RZ, PT, P2 ;  /* 0x000000ff5300720c */ /* 0x000ff60003f45320 */
[----:B------:R-:W-:Y:S02]  /*71d0*/  @!UPT UIADD3 URZ, UPT, UPT, URZ, URZ, URZ ;  /* 0x000000fffffff290 */ /* 0x000fe4000fffe0ff */
[----:B------:R-:W1:Y:S01]  /*71e0*/  @P2 LDC.64 R2, c[0x0][0x8a8] ;  /* 0x00022a00ff022b82 */ /* 0x000e620000000a00 */
[----:B------:R-:W-:Y:S04]  /*71f0*/  @P2 IMAD R0, R84, UR36, RZ ;  /* 0x0000002454002c24 */ /* 0x000fe8000f8e02ff */
[----:B-1----:R-:W-:Y:S05]  /*7200*/  @P2 IMAD.WIDE R2, R0, 0x4, R2 ;  /* 0x0000000400022825 */ /* 0x002fea00078e0202 */
[----:B-----5:R1:W5:Y:S02]  /*7210*/  @P2 LDG.E R47, desc[UR40][R2.64] ;  /* 0x00000028022f2981 */ /* 0x020364000c1e1900 */
[----:B-1----:R-:W3:Y:S02]  /*7220*/  @!P2 LDC R47, c[0x0][0x8a0] ;  /* 0x00022800ff2fab82 */ /* 0x002ee40000000800 */
.L_x_134:
[----:B--2--5:R-:W-:Y:S01]  /*7230*/  @P0 ISETP.NE.AND P4, PT, R48, RZ, PT ;  /* 0x000000ff3000020c */ /* 0x024fe20003f85270 */
[----:B------:R-:W-:Y:S01]  /*7240*/  IMAD.U32 R0, RZ, RZ, UR4 ;  /* 0x00000004ff007e24 */ /* 0x000fe2000f8e00ff */
[----:B------:R-:W-:Y:S01]  /*7250*/  @P0 LOP3.LUT P2, RZ, R98, 0xff, RZ, 0xc0, !PT ;  /* 0x000000ff62ff0812 */ /* 0x000fe2000784c0ff */
[----:B------:R-:W-:Y:S01]  /*7260*/  BSSY B1, `(.L_x_135) ;  /* 0x0000039000017945 */ /* 0x000fe20003800000 */
[----:B------:R-:W-:Y:S02]  /*7270*/  @P0 SEL R9, RZ, 0xffffffff, P4 ;  /* 0xffffffffff090807 */ /* 0x000fe40002000000 */
[----:B------:R-:W-:Y:S02]  /*7280*/  CS2R R58, SRZ ;  /* 0x00000000003a7805 */ /* 0x000fe4000001ff00 */
[----:B------:R-:W-:Y:S02]  /*7290*/  LEA R92, R44, UR43, 0x3 ;  /* 0x0000002b2c5c7c11 */ /* 0x000fe4000f8e18ff */
[----:B------:R-:W-:Y:S02]  /*72a0*/  CS2R R56, SRZ ;  /* 0x0000000000387805 */ /* 0x000fe4000001ff00 */
[----:B------:R-:W-:Y:S02]  /*72b0*/  @P1 SEL R9, R0, R9, !P2 ;  /* 0x0000000900091207 */ /* 0x000fe40005000000 */
[----:B------:R-:W-:Y:S02]  /*72c0*/  CS2R R54, SRZ ;  /* 0x0000000000367805 */ /* 0x000fe4000001ff00 */
[----:B------:R-:W-:Y:S02]  /*72d0*/  SHF.L.U32 R7, R110, 0x1f, RZ ;  /* 0x0000001f6e077819 */ /* 0x000fe400000006ff */
[----:B------:R-:W-:Y:S02]  /*72e0*/  CS2R R52, SRZ ;  /* 0x0000000000347805 */ /* 0x000fe4000001ff00 */
[----:B------:R-:W-:Y:S02]  /*72f0*/  @P0 LOP3.LUT R9, R9, 0x1, RZ, 0xc0, !PT ;  /* 0x0000000109090812 */ /* 0x000fe400078ec0ff */
[C---:B------:R-:W-:Y:S02]  /*7300*/  LEA.HI R5, R44.reuse, R44, RZ, 0x1 ;  /* 0x0000002c2c057211 */ /* 0x040fe400078f08ff */
[----:B------:R-:W-:Y:S02]  /*7310*/  ISETP.NE.U32.OR P1, PT, R9, 0x1, !P0 ;  /* 0x000000010900780c */ /* 0x000fe40004725470 */
[----:B------:R-:W-:Y:S01]  /*7320*/  PLOP3.LUT P5, PT, PT, PT, PT, 0x8, 0x80 ;  /* 0x000000000080781c */ /* 0x000fe20003fae170 */
[C---:B------:R-:W-:Y:S01]  /*7330*/  IMAD.SHL.U32 R3, R5.reuse, 0x20, RZ ;  /* 0x0000002005037824 */ /* 0x040fe200078e00ff */
[----:B------:R-:W-:Y:S04]  /*7340*/  LOP3.LUT R5, R5, 0xffe, RZ, 0xc0, !PT ;  /* 0x00000ffe05057812 */ /* 0x000fe800078ec0ff */
[----:B------:R-:W-:Y:S01]  /*7350*/  LOP3.LUT R3, R3, 0xffffffc0, RZ, 0xc0, !PT ;  /* 0xffffffc003037812 */ /* 0x000fe200078ec0ff */
[----:B------:R-:W-:Y:S04]  /*7360*/  IMAD.IADD R32, R44, 0x1, -R5 ;  /* 0x000000012c207824 */ /* 0x000fe800078e0a05 */
[----:B------:R-:W-:Y:S01]  /*7370*/  @P1 SHF.L.U32 R2, R108, 0x1f, RZ ;  /* 0x0000001f6c021819 */ /* 0x000fe200000006ff */
[----:B------:R-:W-:Y:S03]  /*7380*/  IMAD.IADD R3, R46, 0x1, R3 ;  /* 0x000000012e037824 */ /* 0x000fe600078e0203 */
[----:B------:R-:W1:Y:S01]  /*7390*/  @P1 SYNCS.PHASECHK.TRANS64.TRYWAIT P0, [UR43+0x360], R2 ;  /* 0x00036002ff0015a7 */ /* 0x000e62000800112b */
[----:B------:R-:W-:Y:S01]  /*73a0*/  IMAD R32, R32, 0x100000, R3 ;  /* 0x0010000020207824 */ /* 0x000fe200078e0203 */
[----:B------:R2:W4:Y:S01]  /*73b0*/  SYNCS.PHASECHK.TRANS64.TRYWAIT P4, [R92+URZ+0x3a0], R7 ;  /* 0x0003a0075c0075a7 */ /* 0x00052200080811ff */
[----:B-1----:R-:W-:Y:S01]  /*73c0*/  @P1 PLOP3.LUT P5, PT, P0, PT, PT, 0x8, 0x80 ;  /* 0x000000000080181c */ /* 0x002fe200007ae170 */
[----:B------:R-:W-:Y:S01]  /*73d0*/  @!UPT UIADD3 URZ, UPT, UPT, URZ, URZ, URZ ;  /* 0x000000fffffff290 */ /* 0x000fe2000fffe0ff */
[----:B--2---:R-:W-:Y:S11]  /*73e0*/  @!P1 BRA `(.L_x_136) ;  /* 0x0000000000809947 */ /* 0x004ff60003800000 */
[----:B------:R-:W-:Y:S01]  /*73f0*/  ISETP.NE.U32.AND P0, PT, RZ, UR38, PT ;  /* 0x00000026ff007c0c */ /* 0x000fe2000bf05070 */
[----:B------:R-:W-:Y:S01]  /*7400*/  BSSY B0, `(.L_x_137) ;  /* 0x0000012000007945 */ /* 0x000fe20003800000 */
[----:B------:R-:W-:Y:S02]  /*7410*/  ISETP.NE.AND P2, PT, R48, RZ, PT ;  /* 0x000000ff3000720c */ /* 0x000fe40003f45270 */
[----:B------:R-:W-:Y:S02]  /*7420*/  CS2R R54, SRZ ;  /* 0x0000000000367805 */ /* 0x000fe4000001ff00 */
[----:B------:R-:W-:Y:S02]  /*7430*/  ISETP.NE.AND.EX P0, PT, RZ, UR39, PT, P0 ;  /* 0x00000027ff007c0c */ /* 0x000fe4000bf05300 */
[----:B------:R-:W-:Y:S02]  /*7440*/  CS2R R52, SRZ ;  /* 0x0000000000347805 */ /* 0x000fe4000001ff00 */
[----:B------:R-:W-:Y:S02]  /*7450*/  LOP3.LUT P1, RZ, R98, 0xff, RZ, 0xc0, !PT ;  /* 0x000000ff62ff7812 */ /* 0x000fe4000782c0ff */
[----:B------:R-:W-:Y:S02]  /*7460*/  CS2R R58, SRZ ;  /* 0x00000000003a7805 */ /* 0x000fe4000001ff00 */
[----:B------:R-:W-:Y:S02]  /*7470*/  SEL R0, RZ, 0xffffffff, P2 ;  /* 0xffffffffff007807 */ /* 0x000fe40001000000 */
[----:B------:R-:W-:Y:S02]  /*7480*/  CS2R R56, SRZ ;  /* 0x0000000000387805 */ /* 0x000fe4000001ff00 */
[----:B------:R-:W-:Y:S04]  /*7490*/  SEL R3, RZ, 0xffffffff, P0 ;  /* 0xffffffffff037807 */ /* 0x000fe80000000000 */
[----:B------:R-:W-:Y:S04]  /*74a0*/  @P3 SEL R0, R3, R0, !P1 ;  /* 0x0000000003003207 */ /* 0x000fe80004800000 */
[----:B------:R-:W-:Y:S04]  /*74b0*/  LOP3.LUT R0, R0, 0x1, RZ, 0xc0, !PT ;  /* 0x0000000100007812 */ /* 0x000fe800078ec0ff */
[----:B------:R-:W-:Y:S01]  /*74c0*/  ISETP.NE.U32.AND P0, PT, R0, 0x1, PT ;  /* 0x000000010000780c */ /* 0x000fe20003f05070 */
[----:B------:R-:W-:Y:S01]  /*74d0*/  @!UPT UIADD3 URZ, UPT, UPT, URZ, URZ, URZ ;  /* 0x000000fffffff290 */ /* 0x000fe2000fffe0ff */
[----:B------:R-:W-:Y:S11]  /*74e0*/  @!P5 BRA `(.L_x_138) ;  /* 0x00000000000cd947 */ /* 0x000ff60003800000 */
[----:B------:R-:W-:Y:S04]  /*74f0*/  SHF.L.U32 R3, R108, 0x1f, RZ ;  /* 0x0000001f6c037819 */ /* 0x000fe800000006ff */
[----:B------:R-:W1:Y:S02]  /*7500*/  SYNCS.PHASECHK.TRANS64.TRYWAIT P1, [UR43+0x360], R3 ;  /* 0x00036003ff0075a7 */ /* 0x000e64000802112b */
[----:B-1----:R-:W-:Y:S05]  /*7510*/  @!P1 BRA `(.L_x_139) ;  /* 0x0000002800209947 */ /* 0x002fea0003800000 */
.L_x_138:
[----:B------:R-:W-:Y:S05]  /*7520*/  BSYNC B0 ;  /* 0x0000000000007941 */ /* 0x000fea0003800000 */
.L_x_137:
[----:B------:R2:W1:Y:S01]  /*7530*/  @P0 LDS.128 R52, [R105+UR43+0x600] ;  /* 0x0006002b69340984 */ /* 0x0004620008000c00 */
[----:B------:R-:W-:Y:S01]  /*7540*/  UIADD3 UR4, UPT, UPT, UR43, 0x368, URZ ;  /* 0x000003682b047890 */ /* 0x000fe2000fffe0ff */
[----:B------:R-:W-:Y:S02]  /*7550*/  LOP3.LUT R108, R108, 0x1, RZ, 0x3c, !PT ;  /* 0x000000016c6c7812 */ /* 0x000fe400078e3cff */
[----:B------:R2:W1:Y:S01]  /*7560*/  @P0 LDS.128 R56, [R104+0x10] ;  /* 0x0000100068380984 */ /* 0x0004620000000c00 */
[----:B------:R-:W-:Y:S01]  /*7570*/  UPRMT UR4, UR37, 0x654, UR4 ;  /* 0x0000065425047896 */ /* 0x000fe20008000004 */
[----:B------:R-:W-:Y:S01]  /*7580*/  @!PT LDS RZ, [RZ] ;  /* 0x00000000fffff984 */ /* 0x000fe20000000800 */
[----:B------:R-:W-:Y:S01]  /*7590*/  @!PT LDS RZ, [RZ] ;  /* 0x00000000fffff984 */ /* 0x000fe20000000800 */
[----:B------:R-:W-:Y:S01]  /*75a0*/  @!PT LDS RZ, [RZ] ;  /* 0x00000000fffff984 */ /* 0x000fe20000000800 */
[----:B------:R-:W-:Y:S01]  /*75b0*/  @!PT LDS RZ, [RZ] ;  /* 0x00000000fffff984 */ /* 0x000fe20000000800 */
[----:B------:R5:W-:Y:S06]  /*75c0*/  MEMBAR.ALL.CTA ;  /* 0x0000000000007992 */ /* 0x000bec0000008000 */
[----:B-----5:R-:W5:Y:S02]  /*75d0*/  FENCE.VIEW.ASYNC.S ;  /* 0x00000000000073c6 */ /* 0x020f640000000000 */
[----:B-----5:R-:W-:Y:S03]  /*75e0*/  SYNCS.ARRIVE.TRANS64.RED.A1T0 RZ, [UR4], RZ ;  /* 0x000000ffffff79a7 */ /* 0x020fe60008100404 */
.L_x_136:
[----:B------:R-:W-:Y:S05]  /*75f0*/  BSYNC B1 ;  /* 0x0000000000017941 */ /* 0x000fea0003800000 */
.L_x_135:
[----:B-1----:R-:W-:Y:S04]  /*7600*/  SHF.R.U32.HI R3, RZ, 0x15, R32 ;  /* 0x00000015ff037819 */ /* 0x002fe80000011620 */
[----:B------:R-:W-:Y:S01]  /*7610*/  LOP3.LUT P0, RZ, R3, 0x3, R106, 0x48, !PT ;  /* 0x0000000303ff7812 */ /* 0x000fe2000780486a */
[----:B------:R-:W-:Y:S01]  /*7620*/  @!UPT UIADD3 URZ, UPT, UPT, URZ, URZ, URZ ;  /* 0x000000fffffff290 */ /* 0x000fe2000fffe0ff */
[----:B----4-:R-:W-:Y:S11]  /*7630*/  @P4 BRA `(.L_x_140) ;  /* 0x0000000000084947 */ /* 0x010ff60003800000 */
[----:B------:R-:W1:Y:S02]  /*7640*/  SYNCS.PHASECHK.TRANS64.TRYWAIT P1, [R92+URZ+0x3a0], R7 ;  /* 0x0003a0075c0075a7 */ /* 0x000e6400080211ff */
[----:B-1----:R-:W-:Y:S05]  /*7650*/  @!P1 BRA `(.L_x_141) ;  /* 0x0000002400e89947 */ /* 0x002fea0003800000 */
.L_x_140:
[----:B------:R-:W-:Y:S05]  /*7660*/  @!P0 BRA `(.L_x_142) ;  /* 0x0000000000408947 */ /* 0x000fea0003800000 */
[----:B------:R-:W4:Y:S01]  /*7670*/  LDCU.64 UR8, c[0x4][0x70] ;  /* 0x01000e00ff0877ac */ /* 0x000f220008000a00 */
[----:B------:R-:W-:Y:S01]  /*7680*/  MOV R3, 0x0 ;  /* 0x0000000000037802 */ /* 0x000fe20000000f00 */
[----:B------:R-:W-:Y:S02]  /*7690*/  HFMA2 R12, -RZ, RZ, 0, 5.9604644775390625e-08 ;  /* 0x00000001ff0c7431 */ /* 0x000fe400000001ff */
[----:B------:R-:W-:Y:S02]  /*76a0*/  IMAD.MOV.U32 R8, RZ, RZ, 0x192 ;  /* 0x00000192ff087424 */ /* 0x000fe400078e00ff */
[----:B------:R-:W-:Y:S01]  /*76b0*/  IMAD.MOV.U32 R13, RZ, RZ, RZ ;  /* 0x000000ffff0d7224 */ /* 0x000fe200078e00ff */
[----:B------:R-:W1:Y:S01]  /*76c0*/  LDCU.64 UR6, c[0x4][0x78] ;  /* 0x01000f00ff0677ac */ /* 0x000e620008000a00 */
[----:B------:R-:W2:Y:S01]  /*76d0*/  LDC.64 R2, c[0x4][R3] ;  /* 0x0100000003027b82 */ /* 0x000ea20000000a00 */
[----:B------:R-:W5:Y:S01]  /*76e0*/  LDCU.64 UR4, c[0x4][0x10] ;  /* 0x01000200ff0477ac */ /* 0x000f620008000a00 */
[----:B----4-:R-:W-:Y:S01]  /*76f0*/  MOV R5, UR9 ;  /* 0x0000000900057c02 */ /* 0x010fe20008000f00 */
[----:B------:R-:W-:Y:S01]  /*7700*/  IMAD.U32 R4, RZ, RZ, UR8 ;  /* 0x00000008ff047e24 */ /* 0x000fe2000f8e00ff */
[----:B-1----:R-:W-:Y:S01]  /*7710*/  MOV R7, UR7 ;  /* 0x0000000700077c02 */ /* 0x002fe20008000f00 */
[----:B------:R-:W-:Y:S01]  /*7720*/  IMAD.U32 R6, RZ, RZ, UR6 ;  /* 0x00000006ff067e24 */ /* 0x000fe2000f8e00ff */
[----:B-----5:R-:W-:Y:S01]  /*7730*/  MOV R11, UR5 ;  /* 0x00000005000b7c02 */ /* 0x020fe20008000f00 */
[----:B------:R-:W-:Y:S02]  /*7740*/  IMAD.U32 R10, RZ, RZ, UR4 ;  /* 0x00000004ff0a7e24 */ /* 0x000fe4000f8e00ff */
[----:B------:R-:W-:Y:S07]  /*7750*/  LEPC R20, `(.L_x_142) ;  /* 0x000000001014794e */ /* 0x000fee0000000000 */
[----:B--23--:R-:W-:Y:S05]  /*7760*/  CALL.ABS.NOINC R2 ;  /* 0x0000000002007343 */ /* 0x00cfea0003c00000 */
.L_x_142:
[----:B------:R-:W-:Y:S01]  /*7770*/  LOP3.LUT P0, RZ, R103, 0x60, RZ, 0xc0, !PT ;  /* 0x0000006067ff7812 */ /* 0x000fe2000780c0ff */
[----:B------:R-:W-:Y:S05]  /*7780*/  WARPSYNC.ALL ;  /* 0x0000000000007948 */ /* 0x000fea0003800000 */
[----:B------:R-:W-:Y:S01]  /*7790*/  IMAD.SHL.U32 R78, R53, 0x100, RZ ;  /* 0x00000100354e7824 */ /* 0x000fe200078e00ff */
[----:B------:R-:W-:Y:S01]  /*77a0*/  R2UR UR4, R32 ;  /* 0x00000000200472ca */ /* 0x000fe200000e0000 */
[----:B------:R-:W-:Y:S01]  /*77b0*/  IMAD.SHL.U32 R72, R55, 0x100, RZ ;  /* 0x0000010037487824 */ /* 0x000fe200078e00ff */
[C---:B------:R-:W-:Y:S01]  /*77c0*/  SHF.L.U32 R50, R52.reuse, 0x10, RZ ;  /* 0x0000001034327819 */ /* 0x040fe200000006ff */
[----:B------:R-:W-:Y:S01]  /*77d0*/  IMAD.SHL.U32 R66, R57, 0x100, RZ ;  /* 0x0000010039427824 */ /* 0x000fe200078e00ff */
[C---:B------:R-:W-:Y:S01]  /*77e0*/  PRMT R49, R52.reuse, 0x8880, RZ ;  /* 0x0000888034317816 */ /* 0x040fe200000000ff */
[----:B------:R-:W-:Y:S01]  /*77f0*/  IMAD.SHL.U32 R60, R59, 0x100, RZ ;  /* 0x000001003b3c7824 */ /* 0x000fe200078e00ff */
[----:B------:R-:W-:Y:S01]  /*7800*/  SHF.L.U32 R51, R52, 0x8, RZ ;  /* 0x0000000834337819 */ /* 0x000fe200000006ff */
[----:B------:R-:W-:Y:S01]  /*7810*/  BSSY.RECONVERGENT B0, `(.L_x_143) ;  /* 0x00000a0000007945 */ /* 0x000fe20003800200 */
[----:B------:R-:W-:Y:S02]  /*7820*/  SHF.R.S32.HI R50, RZ, 0x18, R50 ;  /* 0x00000018ff327819 */ /* 0x000fe40000011432 */
[C---:B------:R-:W-:Y:S02]  /*7830*/  PRMT R80, R53.reuse, 0x8880, RZ ;  /* 0x0000888035507816 */ /* 0x040fe400000000ff */
[----:B------:R-:W-:Y:S01]  /*7840*/  SHF.R.S32.HI R51, RZ, 0x18, R51 ;  /* 0x00000018ff337819 */ /* 0x000fe20000011433 */
[----:B-1----:R-:W-:Y:S01]  /*7850*/  LDTM.16dp32bit_t0_t15.x32 R4, tmem[UR4] ;  /* 0x00000004000479ee */ /* 0x002fe20008a80000 */
[----:B------:R-:W3:Y:S01]  /*7860*/  LDTM.16dp32bit_t16_t31.x32 R4, tmem[UR4+0x20] ;  /* 0x00002004000479ee */ /* 0x000ee20008aa0000 */
[----:B------:R-:W-:Y:S01]  /*7870*/  NOP ;  /* 0x0000000000007918 */ /* 0x000fe20000000000 */
[----:B------:R-:W-:Y:S02]  /*7880*/  R2UR UR5, R92 ;  /* 0x000000005c0572ca */ /* 0x000fe400000e0000 */
[----:B------:R-:W-:Y:S02]  /*7890*/  SHF.R.S32.HI R52, RZ, 0x18, R52 ;  /* 0x00000018ff347819 */ /* 0x000fe40000011434 */
[----:B------:R-:W-:Y:S02]  /*78a0*/  SHF.L.U32 R79, R53, 0x10, RZ ;  /* 0x00000010354f7819 */ /* 0x000fe400000006ff */
[C---:B------:R-:W-:Y:S02]  /*78b0*/  PRMT R77, R54.reuse, 0x8880, RZ ;  /* 0x00008880364d7816 */ /* 0x040fe400000000ff */
[----:B------:R-:W-:Y:S02]  /*78c0*/  SHF.R.S32.HI R53, RZ, 0x18, R53 ;  /* 0x00000018ff357819 */ /* 0x000fe40000011435 */
[----:B------:R-:W-:Y:S02]  /*78d0*/  SHF.L.U32 R76, R54, 0x10, RZ ;  /* 0x00000010364c7819 */ /* 0x000fe400000006ff */
[C---:B------:R-:W-:Y:S01]  /*78e0*/  PRMT R74, R55.reuse, 0x8880, RZ ;  /* 0x00008880374a7816 */ /* 0x040fe200000000ff */
[----:B------:R-:W-:Y:S01]  /*78f0*/  UIADD3 UR5, UPT, UPT, UR5, 0x3c0, URZ ;  /* 0x000003c005057890 */ /* 0x000fe2000fffe0ff */
[----:B------:R-:W-:Y:S02]  /*7900*/  SHF.L.U32 R73, R55, 0x10, RZ ;  /* 0x0000001037497819 */ /* 0x000fe400000006ff */
[C---:B------:R-:W-:Y:S01]  /*7910*/  PRMT R71, R56.reuse, 0x8880, RZ ;  /* 0x0000888038477816 */ /* 0x040fe200000000ff */
[----:B------:R-:W-:Y:S01]  /*7920*/  UPRMT UR5, UR37, 0x654, UR5 ;  /* 0x0000065425057896 */ /* 0x000fe20008000005 */
[----:B------:R-:W-:Y:S02]  /*7930*/  SHF.R.S32.HI R55, RZ, 0x18, R55 ;  /* 0x00000018ff377819 */ /* 0x000fe40000011437 */
[----:B------:R-:W-:Y:S01]  /*7940*/  SHF.L.U32 R70, R56, 0x10, RZ ;  /* 0x0000001038467819 */ /* 0x000fe200000006ff */
[----:B---3--:R-:W-:Y:S01]  /*7950*/  IMAD R4, R47, R4, RZ ;  /* 0x000000042f047224 */ /* 0x008fe200078e02ff */
[----:B------:R-:W-:Y:S01]  /*7960*/  PRMT R68, R57, 0x8880, RZ ;  /* 0x0000888039447816 */ /* 0x000fe200000000ff */
[----:B------:R-:W-:Y:S01]  /*7970*/  IMAD R5, R47, R5, RZ ;  /* 0x000000052f057224 */ /* 0x000fe200078e02ff */
[----:B------:R-:W-:Y:S01]  /*7980*/  SHF.L.U32 R67, R57, 0x10, RZ ;  /* 0x0000001039437819 */ /* 0x000fe200000006ff */
[----:B------:R-:W-:Y:S01]  /*7990*/  IMAD R6, R47, R6, RZ ;  /* 0x000000062f067224 */ /* 0x000fe200078e02ff */
[----:B------:R-:W-:Y:S01]  /*79a0*/  SYNCS.ARRIVE.TRANS64.RED.A1T0 RZ, [UR5], RZ ;  /* 0x000000ffffff79a7 */ /* 0x000fe20008100405 */
[----:B------:R-:W-:Y:S01]  /*79b0*/  IMAD R4, R49, R48, R4 ;  /* 0x0000003031047224 */ /* 0x000fe200078e0204 */
[----:B------:R-:W-:Y:S01]  /*79c0*/  MOV R49, R80 ;  /* 0x0000005000317202 */ /* 0x000fe20000000f00 */
[----:B------:R-:W-:Y:S01]  /*79d0*/  IMAD R7, R47, R7, RZ ;  /* 0x000000072f077224 */ /* 0x000fe200078e02ff */
[----:B------:R-:W-:Y:S01]  /*79e0*/  PRMT R65, R58, 0x8880, RZ ;  /* 0x000088803a417816 */ /* 0x000fe200000000ff */
[-C--:B------:R-:W-:Y:S01]  /*79f0*/  IMAD R5, R50, R48.reuse, R5 ;  /* 0x0000003032057224 */ /* 0x080fe200078e0205 */
[----:B------:R-:W-:Y:S01]  /*7a00*/  SHF.R.S32.HI R50, RZ, 0x18, R79 ;  /* 0x00000018ff327819 */ /* 0x000fe2000001144f */
[----:B------:R-:W-:Y:S01]  /*7a10*/  IMAD R6, R51, R48, R6 ;  /* 0x0000003033067224 */ /* 0x000fe200078e0206 */
[----:B------:R-:W-:Y:S01]  /*7a20*/  SHF.R.S32.HI R51, RZ, 0x18, R78 ;  /* 0x00000018ff337819 */ /* 0x000fe2000001144e */
[C---:B------:R-:W-:Y:S01]  /*7a30*/  IMAD R8, R47.reuse, R8, RZ ;  /* 0x000000082f087224 */ /* 0x040fe200078e02ff */
[----:B------:R-:W-:Y:S01]  /*7a40*/  SHF.R.S32.HI R57, RZ, 0x18, R57 ;  /* 0x00000018ff397819 */ /* 0x000fe20000011439 */
[----:B------:R-:W-:Y:S01]  /*7a50*/  IMAD R7, R52, R48, R7 ;  /* 0x0000003034077224 */ /* 0x000fe200078e0207 */
[----:B------:R-:W-:Y:S01]  /*7a60*/  SHF.L.U32 R64, R58, 0x10, RZ ;  /* 0x000000103a407819 */ /* 0x000fe200000006ff */
[----:B------:R-:W-:Y:S01]  /*7a70*/  IMAD R9, R47, R9, RZ ;  /* 0x000000092f097224 */ /* 0x000fe200078e02ff */
[----:B------:R-:W-:Y:S01]  /*7a80*/  PRMT R62, R59, 0x8880, RZ ;  /* 0x000088803b3e7816 */ /* 0x000fe200000000ff */
[----:B------:R-:W-:Y:S01]  /*7a90*/  IMAD R10, R47, R10, RZ ;  /* 0x0000000a2f0a7224 */ /* 0x000fe200078e02ff */
[----:B------:R-:W-:Y:S01]  /*7aa0*/  I2IP.S8.S32.SAT R92, R7, R6, RZ ;  /* 0x00000006075c7239 */ /* 0x000fe200000014ff */
[----:B------:R-:W-:Y:S01]  /*7ab0*/  IMAD R8, R49, R48, R8 ;  /* 0x0000003031087224 */ /* 0x000fe200078e0208 */
[----:B------:R-:W-:Y:S01]  /*7ac0*/  MOV R49, R77 ;  /* 0x0000004d00317202 */ /* 0x000fe20000000f00 */
[----:B------:R-:W-:Y:S01]  /*7ad0*/  IMAD R11, R47, R11, RZ ;  /* 0x0000000b2f0b7224 */ /* 0x000fe200078e02ff */
[----:B------:R-:W-:Y:S01]  /*7ae0*/  I2IP.S8.S32.SAT R92, R5, R4, R92 ;  /* 0x00000004055c7239 */ /* 0x000fe2000000145c */
[-C--:B------:R-:W-:Y:S01]  /*7af0*/  IMAD R9, R50, R48.reuse, R9 ;  /* 0x0000003032097224 */ /* 0x080fe200078e0209 */
[----:B------:R-:W-:Y:S01]  /*7b00*/  SHF.R.S32.HI R50, RZ, 0x18, R76 ;  /* 0x00000018ff327819 */ /* 0x000fe2000001144c */
[----:B------:R-:W-:Y:S01]  /*7b10*/  IMAD R10, R51, R48, R10 ;  /* 0x00000030330a7224 */ /* 0x000fe200078e020a */
[----:B------:R-:W-:Y:S01]  /*7b20*/  MOV R51, R74 ;  /* 0x0000004a00337202 */ /* 0x000fe20000000f00 */
[----:B------:R-:W-:Y:S01]  /*7b30*/  IMAD R12, R47, R12, RZ ;  /* 0x0000000c2f0c7224 */ /* 0x000fe200078e02ff */
[----:B------:R-:W-:Y:S01]  /*7b40*/  SHF.L.U32 R75, R54, 0x8, RZ ;  /* 0x00000008364b7819 */ /* 0x000fe200000006ff */
[-C--:B------:R-:W-:Y:S01]  /*7b50*/  IMAD R11, R53, R48.reuse, R11 ;  /* 0x00000030350b7224 */ /* 0x080fe200078e020b */
[----:B------:R-:W-:Y:S01]  /*7b60*/  SHF.R.S32.HI R54, RZ, 0x18, R54 ;  /* 0x00000018ff367819 */ /* 0x000fe20000011436 */
[----:B------:R-:W-:Y:S01]  /*7b70*/  IMAD R13, R47, R13, RZ ;  /* 0x0000000d2f0d7224 */ /* 0x000fe200078e02ff */
[----:B------:R-:W-:Y:S01]  /*7b80*/  SHF.R.S32.HI R53, RZ, 0x18, R72 ;  /* 0x00000018ff357819 */ /* 0x000fe20000011448 */
[----:B------:R-:W-:Y:S01]  /*7b90*/  IMAD R12, R49, R48, R12 ;  /* 0x00000030310c7224 */ /* 0x000fe200078e020c */
[----:B------:R-:W-:Y:S01]  /*7ba0*/  SHF.R.S32.HI R49, RZ, 0x18, R75 ;  /* 0x00000018ff317819 */ /* 0x000fe2000001144b */
[----:B------:R-:W-:Y:S01]  /*7bb0*/  IMAD R14, R47, R14, RZ ;  /* 0x0000000e2f0e7224 */ /* 0x000fe200078e02ff */
[----:B------:R-:W-:Y:S01]  /*7bc0*/  I2IP.S8.S32.SAT R93, R11, R10, RZ ;  /* 0x0000000a0b5d7239 */ /* 0x000fe200000014ff */
[----:B------:R-:W-:Y:S01]  /*7bd0*/  IMAD R15, R47, R15, RZ ;  /* 0x0000000f2f0f7224 */ /* 0x000fe200078e02ff */
[----:B------:R-:W-:Y:S01]  /*7be0*/  SHF.L.U32 R61, R59, 0x10, RZ ;  /* 0x000000103b3d7819 */ /* 0x000fe200000006ff */
[----:B------:R-:W-:Y:S01]  /*7bf0*/  IMAD R13, R50, R48, R13 ;  /* 0x00000030320d7224 */ /* 0x000fe200078e020d */
[----:B------:R-:W-:Y:S01]  /*7c00*/  I2IP.S8.S32.SAT R93, R9, R8, R93 ;  /* 0x00000008095d7239 */ /* 0x000fe2000000145d */
[----:B------:R-:W-:Y:S01]  /*7c10*/  IMAD R16, R47, R16, RZ ;  /* 0x000000102f107224 */ /* 0x000fe200078e02ff */
[----:B------:R-:W-:Y:S01]  /*7c20*/  SHF.R.S32.HI R50, RZ, 0x18, R73 ;  /* 0x00000018ff327819 */ /* 0x000fe20000011449 */
[-C--:B------:R-:W-:Y:S01]  /*7c30*/  IMAD R14, R49, R48.reuse, R14 ;  /* 0x00000030310e7224 */ /* 0x080fe200078e020e */
[----:B------:R-:W-:Y:S01]  /*7c40*/  SHF.R.S32.HI R59, RZ, 0x18, R59 ;  /* 0x00000018ff3b7819 */ /* 0x000fe2000001143b */
[C---:B------:R-:W-:Y:S01]  /*7c50*/  IMAD R17, R47.reuse, R17, RZ ;  /* 0x000000112f117224 */ /* 0x040fe200078e02ff */
[----:B------:R-:W-:Y:S01]  /*7c60*/  SHF.L.U32 R69, R56, 0x8, RZ ;  /* 0x0000000838457819 */ /* 0x000fe200000006ff */
[----:B------:R-:W-:Y:S01]  /*7c70*/  IMAD R15, R54, R48, R15 ;  /* 0x00000030360f7224 */ /* 0x000fe200078e020f */
[----:B------:R-:W-:Y:S01]  /*7c80*/  SHF.R.S32.HI R56, RZ, 0x18, R56 ;  /* 0x00000018ff387819 */ /* 0x000fe20000011438 */
[----:B------:R-:W-:Y:S01]  /*7c90*/  IMAD R18, R47, R18, RZ ;  /* 0x000000122f127224 */ /* 0x000fe200078e02ff */
[----:B------:R-:W-:Y:S01]  /*7ca0*/  SHF.L.U32 R63, R58, 0x8, RZ ;  /* 0x000000083a3f7819 */ /* 0x000fe200000006ff */
[----:B------:R-:W-:Y:S01]  /*7cb0*/  IMAD R16, R51, R48, R16 ;  /* 0x0000003033107224 */ /* 0x000fe200078e0210 */
[----:B------:R-:W-:Y:S01]  /*7cc0*/  I2IP.S8.S32.SAT R94, R15, R14, RZ ;  /* 0x0000000e0f5e7239 */ /* 0x000fe200000014ff */
[----:B------:R-:W-:Y:S01]  /*7cd0*/  IMAD R19, R47, R19, RZ ;  /* 0x000000132f137224 */ /* 0x000fe200078e02ff */
[----:B------:R-:W-:Y:S01]  /*7ce0*/  SHF.R.S32.HI R51, RZ, 0x18, R70 ;  /* 0x00000018ff337819 */ /* 0x000fe20000011446 */
[----:B------:R-:W-:Y:S01]  /*7cf0*/  IMAD R17, R50, R48, R17 ;  /* 0x0000003032117224 */ /* 0x000fe200078e0211 */
[----:B------:R-:W-:Y:S01]  /*7d00*/  I2IP.S8.S32.SAT R94, R13, R12, R94 ;  /* 0x0000000c0d5e7239 */ /* 0x000fe2000000145e */
[----:B------:R-:W-:Y:S01]  /*7d10*/  IMAD R0, R47, R20, RZ ;  /* 0x000000142f007224 */ /* 0x000fe200078e02ff */
[----:B------:R-:W-:Y:S01]  /*7d20*/  SHF.R.S32.HI R50, RZ, 0x18, R69 ;  /* 0x00000018ff327819 */ /* 0x000fe20000011445 */
[-C--:B------:R-:W-:Y:S01]  /*7d30*/  IMAD R18, R53, R48.reuse, R18 ;  /* 0x0000003035127224 */ /* 0x080fe200078e0212 */
[----:B------:R-:W-:Y:S01]  /*7d40*/  SHF.R.S32.HI R58, RZ, 0x18, R58 ;  /* 0x00000018ff3a7819 */ /* 0x000fe2000001143a */
[----:B------:R-:W-:Y:S01]  /*7d50*/  IMAD.MOV.U32 R49, RZ, RZ, R71 ;  /* 0x000000ffff317224 */ /* 0x000fe200078e0047 */
[----:B------:R-:W-:Y:S01]  /*7d60*/  SHF.R.S32.HI R53, RZ, 0x18, R60 ;  /* 0x00000018ff357819 */ /* 0x000fe2000001143c */
[----:B------:R-:W-:Y:S02]  /*7d70*/  IMAD R2, R47, R21, RZ ;  /* 0x000000152f027224 */ /* 0x000fe400078e02ff */
[----:B------:R-:W-:Y:S02]  /*7d80*/  IMAD R19, R55, R48, R19 ;  /* 0x0000003037137224 */ /* 0x000fe400078e0213 */
[----:B------:R-:W-:Y:S02]  /*7d90*/  IMAD R3, R47, R22, RZ ;  /* 0x000000162f037224 */ /* 0x000fe400078e02ff */
[----:B------:R-:W-:Y:S01]  /*7da0*/  IMAD R0, R49, R48, R0 ;  /* 0x0000003031007224 */ /* 0x000fe200078e0200 */
[----:B------:R-:W-:Y:S01]  /*7db0*/  I2IP.S8.S32.SAT R95, R19, R18, RZ ;  /* 0x00000012135f7239 */ /* 0x000fe200000014ff */
[----:B------:R-:W-:Y:S01]  /*7dc0*/  IMAD R23, R47, R23, RZ ;  /* 0x000000172f177224 */ /* 0x000fe200078e02ff */
[----:B------:R-:W-:Y:S01]  /*7dd0*/  MOV R49, R68 ;  /* 0x0000004400317202 */ /* 0x000fe20000000f00 */
[----:B------:R-:W-:Y:S01]  /*7de0*/  IMAD R2, R51, R48, R2 ;  /* 0x0000003033027224 */ /* 0x000fe200078e0202 */
[----:B------:R-:W-:Y:S01]  /*7df0*/  I2IP.S8.S32.SAT R95, R17, R16, R95 ;  /* 0x00000010115f7239 */ /* 0x000fe2000000145f */
[C---:B------:R-:W-:Y:S01]  /*7e00*/  IMAD R20, R47.reuse, R24, RZ ;  /* 0x000000182f147224 */ /* 0x040fe200078e02ff */
[----:B------:R-:W-:Y:S01]  /*7e10*/  SHF.R.S32.HI R51, RZ, 0x18, R66 ;  /* 0x00000018ff337819 */ /* 0x000fe20000011442 */
[-C--:B------:R-:W-:Y:S01]  /*7e20*/  IMAD R3, R50, R48.reuse, R3 ;  /* 0x0000003032037224 */ /* 0x080fe200078e0203 */
[----:B------:R-:W-:Y:S01]  /*7e30*/  SHF.R.S32.HI R50, RZ, 0x18, R67 ;  /* 0x00000018ff327819 */ /* 0x000fe20000011443 */
[C---:B------:R-:W-:Y:S01]  /*7e40*/  IMAD R21, R47.reuse, R25, RZ ;  /* 0x000000192f157224 */ /* 0x040fe200078e02ff */
[----:B------:R1:W-:Y:S01]  /*7e50*/  STS.128 [R105+UR43+0x1600], R92 ;  /* 0x0016005c69007988 */ /* 0x0003e20008000c2b */
[----:B------:R-:W-:Y:S02]  /*7e60*/  IMAD R23, R56, R48, R23 ;  /* 0x0000003038177224 */ /* 0x000fe400078e0217 */
[----:B------:R-:W-:Y:S02]  /*7e70*/  IMAD R22, R47, R26, RZ ;  /* 0x0000001a2f167224 */ /* 0x000fe400078e02ff */
[-C--:B------:R-:W-:Y:S01]  /*7e80*/  IMAD R20, R49, R48.reuse, R20 ;  /* 0x0000003031147224 */ /* 0x080fe200078e0214 */
[----:B------:R-:W-:Y:S01]  /*7e90*/  I2IP.S8.S32.SAT R115, R23, R3, RZ ;  /* 0x0000000317737239 */ /* 0x000fe200000014ff */
[C---:B------:R-:W-:Y:S01]  /*7ea0*/  IMAD R27, R47.reuse, R27, RZ ;  /* 0x0000001b2f1b7224 */ /* 0x040fe200078e02ff */
[----:B------:R-:W-:Y:S01]  /*7eb0*/  MOV R49, R65 ;  /* 0x0000004100317202 */ /* 0x000fe20000000f00 */
[----:B------:R-:W-:Y:S01]  /*7ec0*/  IMAD R21, R50, R48, R21 ;  /* 0x0000003032157224 */ /* 0x000fe200078e0215 */
[----:B------:R-:W-:Y:S01]  /*7ed0*/  I2IP.S8.S32.SAT R116, R2, R0, R115 ;  /* 0x0000000002747239 */ /* 0x000fe20000001473 */
[----:B------:R-:W-:Y:S01]  /*7ee0*/  IMAD R24, R47, R28, RZ ;  /* 0x0000001c2f187224 */ /* 0x000fe200078e02ff */
[----:B------:R-:W-:Y:S01]  /*7ef0*/  SHF.R.S32.HI R50, RZ, 0x18, R64 ;  /* 0x00000018ff327819 */ /* 0x000fe20000011440 */
[----:B------:R-:W-:Y:S01]  /*7f00*/  IMAD R22, R51, R48, R22 ;  /* 0x0000003033167224 */ /* 0x000fe200078e0216 */
[----:B------:R-:W-:Y:S01]  /*7f10*/  MOV R51, R62 ;  /* 0x0000003e00337202 */ /* 0x000fe20000000f00 */
[-C--:B------:R-:W-:Y:S02]  /*7f20*/  IMAD R27, R57, R48.reuse, R27 ;  /* 0x00000030391b7224 */ /* 0x080fe400078e021b */
[----:B------:R-:W-:Y:S02]  /*7f30*/  IMAD R25, R47, R29, RZ ;  /* 0x0000001d2f197224 */ /* 0x000fe400078e02ff */
[----:B------:R-:W-:Y:S01]  /*7f40*/  IMAD R24, R49, R48, R24 ;  /* 0x0000003031187224 */ /* 0x000fe200078e0218 */
[----:B------:R-:W-:Y:S01]  /*7f50*/  SHF.R.S32.HI R49, RZ, 0x18, R63 ;  /* 0x00000018ff317819 */ /* 0x000fe2000001143f */
[----:B------:R-:W-:Y:S01]  /*7f60*/  IMAD R26, R47, R30, RZ ;  /* 0x0000001e2f1a7224 */ /* 0x000fe200078e02ff */
[----:B------:R-:W-:Y:S01]  /*7f70*/  I2IP.S8.S32.SAT R117, R27, R22, RZ ;  /* 0x000000161b757239 */ /* 0x000fe200000014ff */
[C---:B------:R-:W-:Y:S02]  /*7f80*/  IMAD R31, R47.reuse, R31, RZ ;  /* 0x0000001f2f1f7224 */ /* 0x040fe400078e02ff */
[----:B------:R-:W-:Y:S01]  /*7f90*/  IMAD R25, R50, R48, R25 ;  /* 0x0000003032197224 */ /* 0x000fe200078e0219 */
[----:B------:R-:W-:Y:S01]  /*7fa0*/  SHF.R.S32.HI R50, RZ, 0x18, R61 ;  /* 0x00000018ff327819 */ /* 0x000fe2000001143d */
[----:B------:R-:W-:Y:S01]  /*7fb0*/  IMAD R28, R47, R32, RZ ;  /* 0x000000202f1c7224 */ /* 0x000fe200078e02ff */
[----:B------:R-:W-:Y:S01]  /*7fc0*/  I2IP.S8.S32.SAT R117, R21, R20, R117 ;  /* 0x0000001415757239 */ /* 0x000fe20000001475 */
[-C--:B------:R-:W-:Y:S02]  /*7fd0*/  IMAD R26, R49, R48.reuse, R26 ;  /* 0x00000030311a7224 */ /* 0x080fe400078e021a */
[----:B------:R-:W-:Y:S02]  /*7fe0*/  IMAD R29, R47, R33, RZ ;  /* 0x000000212f1d7224 */ /* 0x000fe400078e02ff */
[-C--:B------:R-:W-:Y:S02]  /*7ff0*/  IMAD R31, R58, R48.reuse, R31 ;  /* 0x000000303a1f7224 */ /* 0x080fe400078e021f */
[----:B------:R-:W-:Y:S02]  /*8000*/  IMAD R28, R51, R48, R28 ;  /* 0x00000030331c7224 */ /* 0x000fe400078e021c */
[----:B------:R-:W-:Y:S01]  /*8010*/  IMAD R30, R47, R34, RZ ;  /* 0x000000222f1e7224 */ /* 0x000fe200078e02ff */
[----:B------:R-:W-:Y:S01]  /*8020*/  I2IP.S8.S32.SAT R114, R31, R26, RZ ;  /* 0x0000001a1f727239 */ /* 0x000fe200000014ff */
[----:B------:R-:W-:Y:S02]  /*8030*/  IMAD R29, R50, R48, R29 ;  /* 0x00000030321d7224 */ /* 0x000fe400078e021d */
[----:B------:R-:W-:Y:S01]  /*8040*/  IMAD R35, R47, R35, RZ ;  /* 0x000000232f237224 */ /* 0x000fe200078e02ff */
[----:B------:R-:W-:Y:S01]  /*8050*/  I2IP.S8.S32.SAT R118, R25, R24, R114 ;  /* 0x0000001819767239 */ /* 0x000fe20000001472 */
[-C--:B------:R-:W-:Y:S01]  /*8060*/  IMAD R30, R53, R48.reuse, R30 ;  /* 0x00000030351e7224 */ /* 0x080fe200078e021e */
[----:B------:R-:W-:Y:S01]  /*8070*/  IADD3 R114, PT, PT, R44, 0x1, RZ ;  /* 0x000000012c727810 */ /* 0x000fe20007ffe0ff */
[----:B------:R-:W-:Y:S05]  /*8080*/  IMAD R35, R59, R48, R35 ;  /* 0x000000303b237224 */ /* 0x000fea00078e0223 */
[----:B------:R-:W-:Y:S04]  /*8090*/  I2IP.S8.S32.SAT R120, R35, R30, RZ ;  /* 0x0000001e23787239 */ /* 0x000fe800000014ff */
[----:B------:R-:W-:Y:S05]  /*80a0*/  I2IP.S8.S32.SAT R119, R29, R28, R120 ;  /* 0x0000001c1d777239 */ /* 0x000fea0000001478 */
[----:B------:R1:W-:Y:S01]  /*80b0*/  STS.128 [R104+0x1010], R116 ;  /* 0x0010107468007388 */ /* 0x0003e20000000c00 */
[----:B------:R-:W-:Y:S01]  /*80c0*/  @!PT LDS RZ, [RZ] ;  /* 0x00000000fffff984 */ /* 0x000fe20000000800 */
[----:B------:R-:W-:Y:S01]  /*80d0*/  @!PT LDS RZ, [RZ] ;  /* 0x00000000fffff984 */ /* 0x000fe20000000800 */
[----:B------:R-:W-:Y:S01]  /*80e0*/  @!PT LDS RZ, [RZ] ;  /* 0x00000000fffff984 */ /* 0x000fe20000000800 */
[----:B------:R-:W-:Y:S01]  /*80f0*/  @!PT LDS RZ, [RZ] ;  /* 0x00000000fffff984 */ /* 0x000fe20000000800 */
[----:B------:R3:W-:Y:S07]  /*8100*/  MEMBAR.ALL.CTA ;  /* 0x0000000000007992 */ /* 0x0007ee0000008000 */
[----:B---3--:R-:W3:Y:S02]  /*8110*/  FENCE.VIEW.ASYNC.S ;  /* 0x00000000000073c6 */ /* 0x008ee40000000000 */
[----:B---3--:R-:W-:Y:S06]  /*8120*/  BAR.SYNC.DEFER_BLOCKING 0x1, 0x80 ;  /* 0x0042000000007b1d */ /* 0x008fec0000010000 */
[----:B------:R-:W-:Y:S05]  /*8130*/  @P0 BRA `(.L_x_144) ;  /* 0x0000000000340947 */ /* 0x000fea0003800000 */
[----:B------:R-:W-:Y:S01]  /*8140*/  UIADD3 UR12, UPT, UPT, UR43, 0x1600, URZ ;  /* 0x000016002b0c7890 */ /* 0x000fe2000fffe0ff */
[----:B------:R-:W-:Y:S01]  /*8150*/  R2UR UR9, R97 ;  /* 0x00000000610972ca */ /* 0x000fe200000e0000 */
[----:B------:R-:W-:Y:S01]  /*8160*/  UIADD3 UR10, UP0, UPT, UR46, 0x680, URZ ;  /* 0x000006802e0a7890 */ /* 0x000fe2000ff1e0ff */
[----:B------:R-:W-:Y:S01]  /*8170*/  R2UR UR8, R99 ;  /* 0x00000000630872ca */ /* 0x000fe200000e0000 */
[----:B------:R-:W-:Y:S02]  /*8180*/  UMOV UR7, UR36 ;  /* 0x0000002400077c82 */ /* 0x000fe40008000000 */
[----:B------:R-:W-:Y:S01]  /*8190*/  IMAD.U32 R111, RZ, RZ, UR12 ;  /* 0x0000000cff6f7e24 */ /* 0x000fe2000f8e00ff */
[----:B------:R-:W-:Y:S04]  /*81a0*/  UIADD3.X UR11, UPT, UPT, URZ, UR47, URZ, UP0, !UPT ;  /* 0x0000002fff0b7290 */ /* 0x000fe800087fe4ff */
[----:B------:R-:W-:Y:S03]  /*81b0*/  R2UR UR4, R111 ;  /* 0x000000006f0472ca */ /* 0x000fe600000e0000 */
[----:B------:R-:W-:Y:S02]  /*81c0*/  USHF.L.U32 UR5, UR9, 0x6, URZ ;  /* 0x0000000609057899 */ /* 0x000fe400080006ff */
[----:B------:R-:W-:Y:S09]  /*81d0*/  USHF.L.U32 UR6, UR8, 0x6, URZ ;  /* 0x0000000608067899 */ /* 0x000ff200080006ff */
[----:B------:R3:W-:Y:S01]  /*81e0*/  UTMASTG.3D [UR4], [UR10] ;  /* 0x000000040a0073b5 */ /* 0x0007e20008010000 */
[----:B------:R0:W-:Y:S01]  /*81f0*/  UTMACMDFLUSH ;  /* 0x00000000000079b7 */ /* 0x0001e20000000000 */
[----:B---3--:R-:W-:Y:S04]  /*8200*/  DEPBAR.LE SB0, 0x0 ;  /* 0x000080000000791a */ /* 0x008fe80000000000 */
.L_x_144:
[----:B------:R-:W-:Y:S05]  /*8210*/  BSYNC.RECONVERGENT B0 ;  /* 0x0000000000007941 */ /* 0x000fea0003800200 */
.L_x_143:
[----:B------:R-:W-:Y:S01]  /*8220*/  BAR.SYNC.DEFER_BLOCKING 0x1, 0x80 ;  /* 0x0042000000007b1d */ /* 0x000fe20000010000 */
[----:B------:R-:W-:Y:S01]  /*8230*/  ISETP.NE.AND P2, PT, R112, RZ, PT ;  /* 0x000000ff7000720c */ /* 0x000fe20003f45270 */
[----:B------:R-:W-:Y:S01]  /*8240*/  IMAD.IADD R97, R43, 0x1, R81 ;  /* 0x000000012b617824 */ /* 0x000fe200078e0251 */
[----:B------:R-:W-:Y:S01]  /*8250*/  ISETP.NE.AND P0, PT, R113, 0x2, PT ;  /* 0x000000027100780c */ /* 0x000fe20003f05270 */
[----:B------:R-:W-:Y:S01]  /*8260*/  IMAD.IADD R99, R45, 0x1, R96 ;  /* 0x000000012d637824 */ /* 0x000fe200078e0260 */
[----:B------:R-:W-:Y:S02]  /*8270*/  ISETP.NE.AND P1, PT, R114, 0x4, PT ;  /* 0x000000047200780c */ /* 0x000fe40003f25270 */
[----:B------:R-:W-:Y:S02]  /*8280*/  SEL R0, RZ, 0x1, P0 ;  /* 0x00000001ff007807 */ /* 0x000fe40000000000 */
[----:B------:R-:W-:Y:S02]  /*8290*/  SEL R3, RZ, 0x1, P1 ;  /* 0x00000001ff037807 */ /* 0x000fe40000800000 */
[----:B------:R-:W-:Y:S02]  /*82a0*/  LOP3.LUT R109, R109, R0, RZ, 0x3c, !PT ;  /* 0x000000006d6d7212 */ /* 0x000fe400078e3cff */
[----:B------:R-:W-:Y:S02]  /*82b0*/  LOP3.LUT R110, R110, R3, RZ, 0x3c, !PT ;  /* 0x000000036e6e7212 */ /* 0x000fe400078e3cff */
[----:B------:R-:W-:Y:S02]  /*82c0*/  @P2 R2UR UR36, R107 ;  /* 0x000000006b2422ca */ /* 0x000fe400000e0000 */
[----:B------:R-:W-:Y:S02]  /*82d0*/  SEL R113, R113, RZ, P0 ;  /* 0x000000ff71717207 */ /* 0x000fe40000000000 */
[----:B------:R-:W-:Y:S01]  /*82e0*/  SEL R44, R114, RZ, P1 ;  /* 0x000000ff722c7207 */ /* 0x000fe20000800000 */
[----:B------:R-:W-:Y:S10]  /*82f0*/  @P2 BRA `(.L_x_145) ;  /* 0xffffffe400682947 */ /* 0x000ff4000383ffff */
[----:B------:R-:W-:Y:S05]  /*8300*/  EXIT ;  /* 0x000000000000794d */ /* 0x000fea0003800000 */
.L_x_20:
[----:B--2---:R2:W1:Y:S02]  /*8310*/  SYNCS.PHASECHK.TRANS64.TRYWAIT P0, [R3+URZ+0x3f0], R2 ;  /* 0x0003f002030075a7 */ /* 0x00446400080011ff */
[----:B-1----:R-:W-:Y:S05]  /*8320*/  @!P0 NANOSLEEP.SYNCS 0x989680 ;  /* 0x009896800000895d */ /* 0x002fea0003900000 */
[----:B------:R-:W1:Y:S02]  /*8330*/  @!P0 SYNCS.PHASECHK.TRANS64 P0, [R3+URZ+0x3f0], R2 ;  /* 0x0003f002030085a7 */ /* 0x000e6400080010ff */
[----:B-1----:R-:W-:Y:S05]  /*8340*/  @!P0 BRA `(.L_x_20) ;  /* 0xfffffffc00f08947 */ /* 0x002fea000383ffff */
[----:B------:R-:W-:Y:S05]  /*8350*/  BRA `(.L_x_146) ;  /* 0xffffff9800247947 */ /* 0x000fea000383ffff */
.L_x_23:
[----:B-1----:R-:W-:-:S07]  /*8360*/  MOV R2, UR33 ;  /* 0x0000002100027c02 */ /* 0x002fce0008000f00 */
.L_x_147:
[----:B-1----:R1:W2:Y:S02]  /*8370*/  SYNCS.PHASECHK.TRANS64.TRYWAIT P0, [R2+URZ+0x1b0], R5 ;  /* 0x0001b005020075a7 */ /* 0x0022a400080011ff */
[----:B--2---:R-:W-:Y:S05]  /*8380*/  @!P0 NANOSLEEP.SYNCS 0x989680 ;  /* 0x009896800000895d */ /* 0x004fea0003900000 */
[----:B------:R-:W2:Y:S02]  /*8390*/  @!P0 SYNCS.PHASECHK.TRANS64 P0, [R2+URZ+0x1b0], R5 ;  /* 0x0001b005020085a7 */ /* 0x000ea400080010ff */
[----:B--2---:R-:W-:Y:S05]  /*83a0*/  @!P0 BRA `(.L_x_147) ;  /* 0xfffffffc00f08947 */ /* 0x004fea000383ffff */
[----:B------:R-:W-:Y:S05]  /*83b0*/  BRA `(.L_x_22) ;  /* 0xffffff9800747947 */ /* 0x000fea000383ffff */
.L_x_29:
[----:B-1----:R-:W-:-:S07]  /*83c0*/  MOV R2, UR17 ;  /* 0x0000001100027c02 */ /* 0x002fce0008000f00 */
.L_x_148:
[----:B-1----:R1:W2:Y:S02]  /*83d0*/  SYNCS.PHASECHK.TRANS64.TRYWAIT P0, [R2+URZ+0x1b0], R5 ;  /* 0x0001b005020075a7 */ /* 0x0022a400080011ff */
[----:B--2---:R-:W-:Y:S05]  /*83e0*/  @!P0 NANOSLEEP.SYNCS 0x989680 ;  /* 0x009896800000895d */ /* 0x004fea0003900000 */
[----:B------:R-:W2:Y:S02]  /*83f0*/  @!P0 SYNCS.PHASECHK.TRANS64 P0, [R2+URZ+0x1b0], R5 ;  /* 0x0001b005020085a7 */ /* 0x000ea400080010ff */
[----:B--2---:R-:W-:Y:S05]  /*8400*/  @!P0 BRA `(.L_x_148) ;  /* 0xfffffffc00f08947 */ /* 0x004fea000383ffff */
[----:B------:R-:W-:Y:S05]  /*8410*/  BRA `(.L_x_28) ;  /* 0xffffff9c00187947 */ /* 0x000fea000383ffff */
.L_x_33:
[----:B-1----:R1:W2:Y:S02]  /*8420*/  SYNCS.PHASECHK.TRANS64.TRYWAIT P0, [R2+URZ+0x380], R3 ;  /* 0x00038003020075a7 */ /* 0x0022a400080011ff */
[----:B--2---:R-:W-:Y:S05]  /*8430*/  @!P0 NANOSLEEP.SYNCS 0x989680 ;  /* 0x009896800000895d */ /* 0x004fea0003900000 */
[----:B------:R-:W2:Y:S02]  /*8440*/  @!P0 SYNCS.PHASECHK.TRANS64 P0, [R2+URZ+0x380], R3 ;  /* 0x00038003020085a7 */ /* 0x000ea400080010ff */
[----:B--2---:R-:W-:Y:S05]  /*8450*/  @!P0 BRA `(.L_x_33) ;  /* 0xfffffffc00f08947 */ /* 0x004fea000383ffff */
[----:B------:R-:W-:Y:S05]  /*8460*/  BRA `(.L_x_149) ;  /* 0xffffff9c00a47947 */ /* 0x000fea000383ffff */
.L_x_37:
[----:B----4-:R-:W-:-:S07]  /*8470*/  MOV R0, UR5 ;  /* 0x0000000500007c02 */ /* 0x010fce0008000f00 */
.L_x_150:
[----:B-1----:R1:W2:Y:S02]  /*8480*/  SYNCS.PHASECHK.TRANS64.TRYWAIT P0, [R0+URZ], R3 ;  /* 0x00000003000075a7 */ /* 0x0022a400080011ff */
[----:B--2---:R-:W-:Y:S05]  /*8490*/  @!P0 NANOSLEEP.SYNCS 0x989680 ;  /* 0x009896800000895d */ /* 0x004fea0003900000 */
[----:B------:R-:W2:Y:S02]  /*84a0*/  @!P0 SYNCS.PHASECHK.TRANS64 P0, [R0+URZ], R3 ;  /* 0x00000003000085a7 */ /* 0x000ea400080010ff */
[----:B--2---:R-:W-:Y:S05]  /*84b0*/  @!P0 BRA `(.L_x_150) ;  /* 0xfffffffc00f08947 */ /* 0x004fea000383ffff */
[----:B------:R-:W-:Y:S05]  /*84c0*/  BRA `(.L_x_151) ;  /* 0xffffffa400147947 */ /* 0x000fea000383ffff */
.L_x_38:
[----:B----4-:R-:W-:-:S07]  /*84d0*/  MOV R0, UR5 ;  /* 0x0000000500007c02 */ /* 0x010fce0008000f00 */
.L_x_152:
[----:B-1----:R1:W2:Y:S02]  /*84e0*/  SYNCS.PHASECHK.TRANS64.TRYWAIT P0, [R0+URZ], R3 ;  /* 0x00000003000075a7 */ /* 0x0022a400080011ff */
[----:B--2---:R-:W-:Y:S05]  /*84f0*/  @!P0 NANOSLEEP.SYNCS 0x989680 ;  /* 0x009896800000895d */ /* 0x004fea0003900000 */
[----:B------:R-:W2:Y:S02]  /*8500*/  @!P0 SYNCS.PHASECHK.TRANS64 P0, [R0+URZ], R3 ;  /* 0x00000003000085a7 */ /* 0x000ea400080010ff */
[----:B--2---:R-:W-:Y:S05]  /*8510*/  @!P0 BRA `(.L_x_152) ;  /* 0xfffffffc00f08947 */ /* 0x004fea000383ffff */
[----:B------:R-:W-:Y:S05]  /*8520*/  BRA `(.L_x_153) ;  /* 0xffffffa400207947 */ /* 0x000fea000383ffff */
.L_x_39:
[----:B----4-:R-:W-:-:S07]  /*8530*/  MOV R0, UR5 ;  /* 0x0000000500007c02 */ /* 0x010fce0008000f00 */
.L_x_154:
[----:B-1----:R1:W2:Y:S02]  /*8540*/  SYNCS.PHASECHK.TRANS64.TRYWAIT P0, [R0+URZ], R3 ;  /* 0x00000003000075a7 */ /* 0x0022a400080011ff */
[----:B--2---:R-:W-:Y:S05]  /*8550*/  @!P0 NANOSLEEP.SYNCS 0x989680 ;  /* 0x009896800000895d */ /* 0x004fea0003900000 */
[----:B------:R-:W2:Y:S02]  /*8560*/  @!P0 SYNCS.PHASECHK.TRANS64 P0, [R0+URZ], R3 ;  /* 0x00000003000085a7 */ /* 0x000ea400080010ff */
[----:B--2---:R-:W-:Y:S05]  /*8570*/  @!P0 BRA `(.L_x_154) ;  /* 0xfffffffc00f08947 */ /* 0x004fea000383ffff */
[----:B------:R-:W-:Y:S05]  /*8580*/  BRA `(.L_x_155) ;  /* 0xffffffa4002c7947 */ /* 0x000fea000383ffff */
.L_x_40:
[----:B----4-:R-:W-:-:S07]  /*8590*/  MOV R0, UR5 ;  /* 0x0000000500007c02 */ /* 0x010fce0008000f00 */
.L_x_156:
[----:B-1----:R1:W2:Y:S02]  /*85a0*/  SYNCS.PHASECHK.TRANS64.TRYWAIT P0, [R0+URZ], R3 ;  /* 0x00000003000075a7 */ /* 0x0022a400080011ff */
[----:B--2---:R-:W-:Y:S05]  /*85b0*/  @!P0 NANOSLEEP.SYNCS 0x989680 ;  /* 0x009896800000895d */ /* 0x004fea0003900000 */
[----:B------:R-:W2:Y:S02]  /*85c0*/  @!P0 SYNCS.PHASECHK.TRANS64 P0, [R0+URZ], R3 ;  /* 0x00000003000085a7 */ /* 0x000ea400080010ff */
[----:B--2---:R-:W-:Y:S05]  /*85d0*/  @!P0 BRA `(.L_x_156) ;  /* 0xfffffffc00f08947 */ /* 0x004fea000383ffff */
[----:B------:R-:W-:Y:S05]  /*85e0*/  BRA `(.L_x_157) ;  /* 0xffffffa400387947 */ /* 0x000fea000383ffff */
.L_x_41:
[----:B----4-:R-:W-:-:S07]  /*85f0*/  MOV R0, UR5 ;  /* 0x0000000500007c02 */ /* 0x010fce0008000f00 */
.L_x_158:
[----:B-1----:R1:W2:Y:S02]  /*8600*/  SYNCS.PHASECHK.TRANS64.TRYWAIT P0, [R0+URZ], R3 ;  /* 0x00000003000075a7 */ /* 0x0022a400080011ff */
[----:B--2---:R-:W-:Y:S05]  /*8610*/  @!P0 NANOSLEEP.SYNCS 0x989680 ;  /* 0x009896800000895d */ /* 0x004fea0003900000 */
[----:B------:R-:W2:Y:S02]  /*8620*/  @!P0 SYNCS.PHASECHK.TRANS64 P0, [R0+URZ], R3 ;  /* 0x00000003000085a7 */ /* 0x000ea400080010ff */
[----:B--2---:R-:W-:Y:S05]  /*8630*/  @!P0 BRA `(.L_x_158) ;  /* 0xfffffffc00f08947 */ /* 0x004fea000383ffff */
[----:B------:R-:W-:Y:S05]  /*8640*/  BRA `(.L_x_159) ;  /* 0xffffffa400447947 */ /* 0x000fea000383ffff */
.L_x_42:
[----:B----4-:R-:W-:-:S07]  /*8650*/  MOV R0, UR5 ;  /* 0x0000000500007c02 */ /* 0x010fce0008000f00 */
.L_x_160:
[----:B-1----:R1:W2:Y:S02]  /*8660*/  SYNCS.PHASECHK.TRANS64.TRYWAIT P0, [R0+URZ], R3 ;  /* 0x00000003000075a7 */ /* 0x0022a400080011ff */
[----:B--2---:R-:W-:Y:S05]  /*8670*/  @!P0 NANOSLEEP.SYNCS 0x989680 ;  /* 0x009896800000895d */ /* 0x004fea0003900000 */
[----:B------:R-:W2:Y:S02]  /*8680*/  @!P0 SYNCS.PHASECHK.TRANS64 P0, [R0+URZ], R3 ;  /* 0x00000003000085a7 */ /* 0x000ea400080010ff */
[----:B--2---:R-:W-:Y:S05]  /*8690*/  @!P0 BRA `(.L_x_160) ;  /* 0xfffffffc00f08947 */ /* 0x004fea000383ffff */
[----:B------:R-:W-:Y:S05]  /*86a0*/  BRA `(.L_x_161) ;  /* 0xffffffa400507947 */ /* 0x000fea000383ffff */
.L_x_43:
[----:B----4-:R-:W-:-:S07]  /*86b0*/  MOV R0, UR5 ;  /* 0x0000000500007c02 */ /* 0x010fce0008000f00 */
.L_x_162:
[----:B-1----:R1:W2:Y:S02]  /*86c0*/  SYNCS.PHASECHK.TRANS64.TRYWAIT P0, [R0+URZ], R3 ;  /* 0x00000003000075a7 */ /* 0x0022a400080011ff */
[----:B--2---:R-:W-:Y:S05]  /*86d0*/  @!P0 NANOSLEEP.SYNCS 0x989680 ;  /* 0x009896800000895d */ /* 0x004fea0003900000 */
[----:B------:R-:W2:Y:S02]  /*86e0*/  @!P0 SYNCS.PHASECHK.TRANS64 P0, [R0+URZ], R3 ;  /* 0x00000003000085a7 */ /* 0x000ea400080010ff */
[----:B--2---:R-:W-:Y:S05]  /*86f0*/  @!P0 BRA `(.L_x_162) ;  /* 0xfffffffc00f08947 */ /* 0x004fea000383ffff */
[----:B------:R-:W-:Y:S05]  /*8700*/  BRA `(.L_x_163) ;  /* 0xffffffa4005c7947 */ /* 0x000fea000383ffff */
.L_x_44:
[----:B----4-:R-:W-:-:S07]  /*8710*/  MOV R0, UR5 ;  /* 0x0000000500007c02 */ /* 0x010fce0008000f00 */
.L_x_164:
[----:B-1----:R1:W2:Y:S02]  /*8720*/  SYNCS.PHASECHK.TRANS64.TRYWAIT P0, [R0+URZ], R3 ;  /* 0x00000003000075a7 */ /* 0x0022a400080011ff */
[----:B--2---:R-:W-:Y:S05]  /*8730*/  @!P0 NANOSLEEP.SYNCS 0x989680 ;  /* 0x009896800000895d */ /* 0x004fea0003900000 */
[----:B------:R-:W2:Y:S02]  /*8740*/  @!P0 SYNCS.PHASECHK.TRANS64 P0, [R0+URZ], R3 ;  /* 0x00000003000085a7 */ /* 0x000ea400080010ff */
[----:B--2---:R-:W-:Y:S05]  /*8750*/  @!P0 BRA `(.L_x_164) ;  /* 0xfffffffc00f08947 */ /* 0x004fea000383ffff */
[----:B------:R-:W-:Y:S05]  /*8760*/  BRA `(.L_x_165) ;  /* 0xffffffa400687947 */ /* 0x000fea000383ffff */
.L_x_45:
[----:B----4-:R-:W-:-:S07]  /*8770*/  MOV R0, UR5 ;  /* 0x0000000500007c02 */ /* 0x010fce0008000f00 */
.L_x_166:
[----:B-1----:R1:W2:Y:S02]  /*8780*/  SYNCS.PHASECHK.TRANS64.TRYWAIT P0, [R0+URZ], R3 ;  /* 0x00000003000075a7 */ /* 0x0022a400080011ff */
[----:B--2---:R-:W-:Y:S05]  /*8790*/  @!P0 NANOSLEEP.SYNCS 0x989680 ;  /* 0x009896800000895d */ /* 0x004fea0003900000 */
[----:B------:R-:W2:Y:S02]  /*87a0*/  @!P0 SYNCS.PHASECHK.TRANS64 P0, [R0+URZ], R3 ;  /* 0x00000003000085a7 */ /* 0x000ea400080010ff */
[----:B--2---:R-:W-:Y:S05]  /*87b0*/  @!P0 BRA `(.L_x_166) ;  /* 0xfffffffc00f08947 */ /* 0x004fea000383ffff */
[----:B------:R-:W-:Y:S05]  /*87c0*/  BRA `(.L_x_167) ;  /* 0xffffffa400747947 */ /* 0x000fea000383ffff */
.L_x_46:
[----:B----4-:R-:W-:-:S07]  /*87d0*/  MOV R0, UR5 ;  /* 0x0000000500007c02 */ /* 0x010fce0008000f00 */
.L_x_168:
[----:B-1----:R1:W2:Y:S02]  /*87e0*/  SYNCS.PHASECHK.TRANS64.TRYWAIT P0, [R0+URZ], R3 ;  /* 0x00000003000075a7 */ /* 0x0022a400080011ff */
[----:B--2---:R-:W-:Y:S05]  /*87f0*/  @!P0 NANOSLEEP.SYNCS 0x989680 ;  /* 0x009896800000895d */ /* 0x004fea0003900000 */
[----:B------:R-:W2:Y:S02]  /*8800*/  @!P0 SYNCS.PHASECHK.TRANS64 P0, [R0+URZ], R3 ;  /* 0x00000003000085a7 */ /* 0x000ea400080010ff */
[----:B--2---:R-:W-:Y:S05]  /*8810*/  @!P0 BRA `(.L_x_168) ;  /* 0xfffffffc00f08947 */ /* 0x004fea000383ffff */
[----:B------:R-:W-:Y:S05]  /*8820*/  BRA `(.L_x_169) ;  /* 0xffffffa400807947 */ /* 0x000fea000383ffff */
.L_x_47:
[----:B----4-:R-:W-:-:S07]  /*8830*/  MOV R0, UR5 ;  /* 0x0000000500007c02 */ /* 0x010fce0008000f00 */
.L_x_170:
[----:B-1----:R1:W2:Y:S02]  /*8840*/  SYNCS.PHASECHK.TRANS64.TRYWAIT P0, [R0+URZ], R3 ;  /* 0x00000003000075a7 */ /* 0x0022a400080011ff */
[----:B--2---:R-:W-:Y:S05]  /*8850*/  @!P0 NANOSLEEP.SYNCS 0x989680 ;  /* 0x009896800000895d */ /* 0x004fea0003900000 */
[----:B------:R-:W2:Y:S02]  /*8860*/  @!P0 SYNCS.PHASECHK.TRANS64 P0, [R0+URZ], R3 ;  /* 0x00000003000085a7 */ /* 0x000ea400080010ff */
[----:B--2---:R-:W-:Y:S05]  /*8870*/  @!P0 BRA `(.L_x_170) ;  /* 0xfffffffc00f08947 */ /* 0x004fea000383ffff */
[----:B------:R-:W-:Y:S05]  /*8880*/  BRA `(.L_x_171) ;  /* 0xffffffa4008c7947 */ /* 0x000fea000383ffff */
.L_x_48:
[----:B----4-:R-:W-:-:S07]  /*8890*/  MOV R0, UR5 ;  /* 0x0000000500007c02 */ /* 0x010fce0008000f00 */
.L_x_172:
[----:B-1----:R1:W2:Y:S02]  /*88a0*/  SYNCS.PHASECHK.TRANS64.TRYWAIT P0, [R0+URZ], R3 ;  /* 0x00000003000075a7 */ /* 0x0022a400080011ff */
[----:B--2---:R-:W-:Y:S05]  /*88b0*/  @!P0 NANOSLEEP.SYNCS 0x989680 ;  /* 0x009896800000895d */ /* 0x004fea0003900000 */
[----:B------:R-:W2:Y:S02]  /*88c0*/  @!P0 SYNCS.PHASECHK.TRANS64 P0, [R0+URZ], R3 ;  /* 0x00000003000085a7 */ /* 0x000ea400080010ff */
[----:B--2---:R-:W-:Y:S05]  /*88d0*/  @!P0 BRA `(.L_x_172) ;  /* 0xfffffffc00f08947 */ /* 0x004fea000383ffff */
[----:B------:R-:W-:Y:S05]  /*88e0*/  BRA `(.L_x_173) ;  /* 0xffffffa400987947 */ /* 0x000fea000383ffff */
.L_x_49:
[----:B----4-:R-:W-:-:S07]  /*88f0*/  MOV R0, UR5 ;  /* 0x0000000500007c02 */ /* 0x010fce0008000f00 */
.L_x_174:
[----:B-1----:R1:W2:Y:S02]  /*8900*/  SYNCS.PHASECHK.TRANS64.TRYWAIT P0, [R0+URZ], R3 ;  /* 0x00000003000075a7 */ /* 0x0022a400080011ff */
[----:B--2---:R-:W-:Y:S05]  /*8910*/  @!P0 NANOSLEEP.SYNCS 0x989680 ;  /* 0x009896800000895d */ /* 0x004fea0003900000 */
[----:B------:R-:W2:Y:S02]  /*8920*/  @!P0 SYNCS.PHASECHK.TRANS64 P0, [R0+URZ], R3 ;  /* 0x00000003000085a7 */ /* 0x000ea400080010ff */
[----:B--2---:R-:W-:Y:S05]  /*8930*/  @!P0 BRA `(.L_x_174) ;  /* 0xfffffffc00f08947 */ /* 0x004fea000383ffff */
[----:B------:R-:W-:Y:S05]  /*8940*/  BRA `(.L_x_175) ;  /* 0xffffffa400a47947 */ /* 0x000fea000383ffff */
.L_x_50:
[----:B----4-:R-:W-:-:S07]  /*8950*/  MOV R0, UR5 ;  /* 0x0000000500007c02 */ /* 0x010fce0008000f00 */
.L_x_176:
[----:B-1----:R1:W2:Y:S02]  /*8960*/  SYNCS.PHASECHK.TRANS64.TRYWAIT P0, [R0+URZ], R3 ;  /* 0x00000003000075a7 */ /* 0x0022a400080011ff */
[----:B--2---:R-:W-:Y:S05]  /*8970*/  @!P0 NANOSLEEP.SYNCS 0x989680 ;  /* 0x009896800000895d */ /* 0x004fea0003900000 */
[----:B------:R-:W2:Y:S02]  /*8980*/  @!P0 SYNCS.PHASECHK.TRANS64 P0, [R0+URZ], R3 ;  /* 0x00000003000085a7 */ /* 0x000ea400080010ff */
[----:B--2---:R-:W-:Y:S05]  /*8990*/  @!P0 BRA `(.L_x_176) ;  /* 0xfffffffc00f08947 */ /* 0x004fea000383ffff */
[----:B------:R-:W-:Y:S05]  /*89a0*/  BRA `(.L_x_177) ;  /* 0xffffffa400b07947 */ /* 0x000fea000383ffff */
.L_x_51:
[----:B----4-:R-:W-:-:S07]  /*89b0*/  MOV R0, UR5 ;  /* 0x0000000500007c02 */ /* 0x010fce0008000f00 */
.L_x_178:
[----:B-1----:R1:W2:Y:S02]  /*89c0*/  SYNCS.PHASECHK.TRANS64.TRYWAIT P0, [R0+URZ], R3 ;  /* 0x00000003000075a7 */ /* 0x0022a400080011ff */
[----:B--2---:R-:W-:Y:S05]  /*89d0*/  @!P0 NANOSLEEP.SYNCS 0x989680 ;  /* 0x009896800000895d */ /* 0x004fea0003900000 */
[----:B------:R-:W2:Y:S02]  /*89e0*/  @!P0 SYNCS.PHASECHK.TRANS64 P0, [R0+URZ], R3 ;  /* 0x00000003000085a7 */ /* 0x000ea400080010ff */
[----:B--2---:R-:W-:Y:S05]  /*89f0*/  @!P0 BRA `(.L_x_178) ;  /* 0xfffffffc00f08947 */ /* 0x004fea000383ffff */
[----:B------:R-:W-:Y:S05]  /*8a00*/  BRA `(.L_x_179) ;  /* 0xffffffa400bc7947 */ /* 0x000fea000383ffff */
.L_x_52:
[----:B----4-:R-:W-:-:S07]  /*8a10*/  MOV R0, UR5 ;  /* 0x0000000500007c02 */ /* 0x010fce0008000f00 */
.L_x_180:
[----:B-1----:R1:W2:Y:S02]  /*8a20*/  SYNCS.PHASECHK.TRANS64.TRYWAIT P0, [R0+URZ], R3 ;  /* 0x00000003000075a7 */ /* 0x0022a400080011ff */
[----:B--2---:R-:W-:Y:S05]  /*8a30*/  @!P0 NANOSLEEP.SYNCS 0x989680 ;  /* 0x009896800000895d */ /* 0x004fea0003900000 */
[----:B------:R-:W2:Y:S02]  /*8a40*/  @!P0 SYNCS.PHASECHK.TRANS64 P0, [R0+URZ], R3 ;  /* 0x00000003000085a7 */ /* 0x000ea400080010ff */
[----:B--2---:R-:W-:Y:S05]  /*8a50*/  @!P0 BRA `(.L_x_180) ;  /* 0xfffffffc00f08947 */ /* 0x004fea000383ffff */
[----:B------:R-:W-:Y:S05]  /*8a60*/  BRA `(.L_x_181) ;  /* 0xffffffa400c87947 */ /* 0x000fea000383ffff */
.L_x_53:
[----:B----4-:R-:W-:-:S07]  /*8a70*/  MOV R0, UR5 ;  /* 0x0000000500007c02 */ /* 0x010fce0008000f00 */
.L_x_182:
[----:B-1----:R1:W2:Y:S02]  /*8a80*/  SYNCS.PHASECHK.TRANS64.TRYWAIT P0, [R0+URZ], R3 ;  /* 0x00000003000075a7 */ /* 0x0022a400080011ff */
[----:B--2---:R-:W-:Y:S05]  /*8a90*/  @!P0 NANOSLEEP.SYNCS 0x989680 ;  /* 0x009896800000895d */ /* 0x004fea0003900000 */
[----:B------:R-:W2:Y:S02]  /*8aa0*/  @!P0 SYNCS.PHASECHK.TRANS64 P0, [R0+URZ], R3 ;  /* 0x00000003000085a7 */ /* 0x000ea400080010ff */
[----:B--2---:R-:W-:Y:S05]  /*8ab0*/  @!P0 BRA `(.L_x_182) ;  /* 0xfffffffc00f08947 */ /* 0x004fea000383ffff */
[----:B------:R-:W-:Y:S05]  /*8ac0*/  BRA `(.L_x_183) ;  /* 0xffffffa400d47947 */ /* 0x000fea000383ffff */
.L_x_54:
[----:B----4-:R-:W-:-:S07]  /*8ad0*/  MOV R0, UR5 ;  /* 0x0000000500007c02 */ /* 0x010fce0008000f00 */
.L_x_184:
[----:B-1----:R1:W2:Y:S02]  /*8ae0*/  SYNCS.PHASECHK.TRANS64.TRYWAIT P0, [R0+URZ], R3 ;  /* 0x00000003000075a7 */ /* 0x0022a400080011ff */
[----:B--2---:R-:W-:Y:S05]  /*8af0*/  @!P0 NANOSLEEP.SYNCS 0x989680 ;  /* 0x009896800000895d */ /* 0x004fea0003900000 */
[----:B------:R-:W2:Y:S02]  /*8b00*/  @!P0 SYNCS.PHASECHK.TRANS64 P0, [R0+URZ], R3 ;  /* 0x00000003000085a7 */ /* 0x000ea400080010ff */
[----:B--2---:R-:W-:Y:S05]  /*8b10*/  @!P0 BRA `(.L_x_184) ;  /* 0xfffffffc00f08947 */ /* 0x004fea000383ffff */
[----:B------:R-:W-:Y:S05]  /*8b20*/  BRA `(.L_x_185) ;  /* 0xffffffa400e07947 */ /* 0x000fea000383ffff */
.L_x_55:
[----:B----4-:R-:W-:-:S07]  /*8b30*/  MOV R0, UR5 ;  /* 0x0000000500007c02 */ /* 0x010fce0008000f00 */
.L_x_186:
[----:B-1----:R1:W2:Y:S02]  /*8b40*/  SYNCS.PHASECHK.TRANS64.TRYWAIT P0, [R0+URZ], R3 ;  /* 0x00000003000075a7 */ /* 0x0022a400080011ff */
[----:B--2---:R-:W-:Y:S05]  /*8b50*/  @!P0 NANOSLEEP.SYNCS 0x989680 ;  /* 0x009896800000895d */ /* 0x004fea0003900000 */
[----:B------:R-:W2:Y:S02]  /*8b60*/  @!P0 SYNCS.PHASECHK.TRANS64 P0, [R0+URZ], R3 ;  /* 0x00000003000085a7 */ /* 0x000ea400080010ff */
[----:B--2---:R-:W-:Y:S05]  /*8b70*/  @!P0 BRA `(.L_x_186) ;  /* 0xfffffffc00f08947 */ /* 0x004fea000383ffff */
[----:B------:R-:W-:Y:S05]  /*8b80*/  BRA `(.L_x_187) ;  /* 0xffffffa400ec7947 */ /* 0x000fea000383ffff */
.L_x_56:
[----:B----4-:R-:W-:-:S07]  /*8b90*/  MOV R0, UR5 ;  /* 0x0000000500007c02 */ /* 0x010fce0008000f00 */
.L_x_188:
[----:B-1----:R1:W2:Y:S02]  /*8ba0*/  SYNCS.PHASECHK.TRANS64.TRYWAIT P0, [R0+URZ], R3 ;  /* 0x00000003000075a7 */ /* 0x0022a400080011ff */
[----:B--2---:R-:W-:Y:S05]  /*8bb0*/  @!P0 NANOSLEEP.SYNCS 0x989680 ;  /* 0x009896800000895d */ /* 0x004fea0003900000 */
[----:B------:R-:W2:Y:S02]  /*8bc0*/  @!P0 SYNCS.PHASECHK.TRANS64 P0, [R0+URZ], R3 ;  /* 0x00000003000085a7 */ /* 0x000ea400080010ff */
[----:B--2---:R-:W-:Y:S05]  /*8bd0*/  @!P0 BRA `(.L_x_188) ;  /* 0xfffffffc00f08947 */ /* 0x004fea000383ffff */
[----:B------:R-:W-:Y:S05]  /*8be0*/  BRA `(.L_x_189) ;  /* 0xffffffa400f87947 */ /* 0x000fea000383ffff */
.L_x_57:
[----:B----4-:R-:W-:-:S07]  /*8bf0*/  MOV R0, UR5 ;  /* 0x0000000500007c02 */ /* 0x010fce0008000f00 */
.L_x_190:
[----:B-1----:R1:W2:Y:S02]  /*8c00*/  SYNCS.PHASECHK.TRANS64.TRYWAIT P0, [R0+URZ], R3 ;  /* 0x00000003000075a7 */ /* 0x0022a400080011ff */
[----:B--2---:R-:W-:Y:S05]  /*8c10*/  @!P0 NANOSLEEP.SYNCS 0x989680 ;  /* 0x009896800000895d */ /* 0x004fea0003900000 */
[----:B------:R-:W2:Y:S02]  /*8c20*/  @!P0 SYNCS.PHASECHK.TRANS64 P0, [R0+URZ], R3 ;  /* 0x00000003000085a7 */ /* 0x000ea400080010ff */
[----:B--2---:R-:W-:Y:S05]  /*8c30*/  @!P0 BRA `(.L_x_190) ;  /* 0xfffffffc00f08947 */ /* 0x004fea000383ffff */
[----:B------:R-:W-:Y:S05]  /*8c40*/  BRA `(.L_x_191) ;  /* 0xffffffa800047947 */ /* 0x000fea000383ffff */
.L_x_58:
[----:B----4-:R-:W-:-:S07]  /*8c50*/  MOV R0, UR5 ;  /* 0x0000000500007c02 */ /* 0x010fce0008000f00 */
.L_x_192:
[----:B-1----:R1:W2:Y:S02]  /*8c60*/  SYNCS.PHASECHK.TRANS64.TRYWAIT P0, [R0+URZ], R3 ;  /* 0x00000003000075a7 */ /* 0x0022a400080011ff */
[----:B--2---:R-:W-:Y:S05]  /*8c70*/  @!P0 NANOSLEEP.SYNCS 0x989680 ;  /* 0x009896800000895d */ /* 0x004fea0003900000 */
[----:B------:R-:W2:Y:S02]  /*8c80*/  @!P0 SYNCS.PHASECHK.TRANS64 P0, [R0+URZ], R3 ;  /* 0x00000003000085a7 */ /* 0x000ea400080010ff */
[----:B--2---:R-:W-:Y:S05]  /*8c90*/  @!P0 BRA `(.L_x_192) ;  /* 0xfffffffc00f08947 */ /* 0x004fea000383ffff */
[----:B------:R-:W-:Y:S05]  /*8ca0*/  BRA `(.L_x_193) ;  /* 0xffffffa800107947 */ /* 0x000fea000383ffff */
.L_x_59:
[----:B----4-:R-:W-:-:S07]  /*8cb0*/  MOV R0, UR5 ;  /* 0x0000000500007c02 */ /* 0x010fce0008000f00 */
.L_x_194:
[----:B-1----:R1:W2:Y:S02]  /*8cc0*/  SYNCS.PHASECHK.TRANS64.TRYWAIT P0, [R0+URZ], R3 ;  /* 0x00000003000075a7 */ /* 0x0022a400080011ff */
[----:B--2---:R-:W-:Y:S05]  /*8cd0*/  @!P0 NANOSLEEP.SYNCS 0x989680 ;  /* 0x009896800000895d */ /* 0x004fea0003900000 */
[----:B------:R-:W2:Y:S02]  /*8ce0*/  @!P0 SYNCS.PHASECHK.TRANS64 P0, [R0+URZ], R3 ;  /* 0x00000003000085a7 */ /* 0x000ea400080010ff */
[----:B--2---:R-:W-:Y:S05]  /*8cf0*/  @!P0 BRA `(.L_x_194) ;  /* 0xfffffffc00f08947 */ /* 0x004fea000383ffff */
[----:B------:R-:W-:Y:S05]  /*8d00*/  BRA `(.L_x_195) ;  /* 0xffffffa8001c7947 */ /* 0x000fea000383ffff */
.L_x_60:
[----:B----4-:R-:W-:-:S07]  /*8d10*/  MOV R0, UR5 ;  /* 0x0000000500007c02 */ /* 0x010fce0008000f00 */
.L_x_196:
[----:B-1----:R1:W2:Y:S02]  /*8d20*/  SYNCS.PHASECHK.TRANS64.TRYWAIT P0, [R0+URZ], R3 ;  /* 0x00000003000075a7 */ /* 0x0022a400080011ff */
[----:B--2---:R-:W-:Y:S05]  /*8d30*/  @!P0 NANOSLEEP.SYNCS 0x989680 ;  /* 0x009896800000895d */ /* 0x004fea0003900000 */
[----:B------:R-:W2:Y:S02]  /*8d40*/  @!P0 SYNCS.PHASECHK.TRANS64 P0, [R0+URZ], R3 ;  /* 0x00000003000085a7 */ /* 0x000ea400080010ff */
[----:B--2---:R-:W-:Y:S05]  /*8d50*/  @!P0 BRA `(.L_x_196) ;  /* 0xfffffffc00f08947 */ /* 0x004fea000383ffff */
[----:B------:R-:W-:Y:S05]  /*8d60*/  BRA `(.L_x_197) ;  /* 0xffffffa800287947 */ /* 0x000fea000383ffff */
.L_x_61:
[----:B----4-:R-:W-:-:S07]  /*8d70*/  MOV R0, UR5 ;  /* 0x0000000500007c02 */ /* 0x010fce0008000f00 */
.L_x_198:
[----:B-1----:R1:W2:Y:S02]  /*8d80*/  SYNCS.PHASECHK.TRANS64.TRYWAIT P0, [R0+URZ], R3 ;  /* 0x00000003000075a7 */ /* 0x0022a400080011ff */
[----:B--2---:R-:W-:Y:S05]  /*8d90*/  @!P0 NANOSLEEP.SYNCS 0x989680 ;  /* 0x009896800000895d */ /* 0x004fea0003900000 */
[----:B------:R-:W2:Y:S02]  /*8da0*/  @!P0 SYNCS.PHASECHK.TRANS64 P0, [R0+URZ], R3 ;  /* 0x00000003000085a7 */ /* 0x000ea400080010ff */
[----:B--2---:R-:W-:Y:S05]  /*8db0*/  @!P0 BRA `(.L_x_198) ;  /* 0xfffffffc00f08947 */ /* 0x004fea000383ffff */
[----:B------:R-:W-:Y:S05]  /*8dc0*/  BRA `(.L_x_199) ;  /* 0xffffffa800347947 */ /* 0x000fea000383ffff */
.L_x_62:
[----:B----4-:R-:W-:-:S07]  /*8dd0*/  MOV R0, UR5 ;  /* 0x0000000500007c02 */ /* 0x010fce0008000f00 */
.L_x_200:
[----:B-1----:R1:W2:Y:S02]  /*8de0*/  SYNCS.PHASECHK.TRANS64.TRYWAIT P0, [R0+URZ], R3 ;  /* 0x00000003000075a7 */ /* 0x0022a400080011ff */
[----:B--2---:R-:W-:Y:S05]  /*8df0*/  @!P0 NANOSLEEP.SYNCS 0x989680 ;  /* 0x009896800000895d */ /* 0x004fea0003900000 */
[----:B------:R-:W2:Y:S02]  /*8e00*/  @!P0 SYNCS.PHASECHK.TRANS64 P0, [R0+URZ], R3 ;  /* 0x00000003000085a7 */ /* 0x000ea400080010ff */
[----:B--2---:R-:W-:Y:S05]  /*8e10*/  @!P0 BRA `(.L_x_200) ;  /* 0xfffffffc00f08947 */ /* 0x004fea000383ffff */
[----:B------:R-:W-:Y:S05]  /*8e20*/  BRA `(.L_x_201) ;  /* 0xffffffa800407947 */ /* 0x000fea000383ffff */
.L_x_63:
[----:B----4-:R-:W-:-:S07]  /*8e30*/  MOV R0, UR5 ;  /* 0x0000000500007c02 */ /* 0x010fce0008000f00 */
.L_x_202:
[----:B-1----:R1:W2:Y:S02]  /*8e40*/  SYNCS.PHASECHK.TRANS64.TRYWAIT P0, [R0+URZ], R3 ;  /* 0x00000003000075a7 */ /* 0x0022a400080011ff */
[----:B--2---:R-:W-:Y:S05]  /*8e50*/  @!P0 NANOSLEEP.SYNCS 0x989680 ;  /* 0x009896800000895d */ /* 0x004fea0003900000 */
[----:B------:R-:W2:Y:S02]  /*8e60*/  @!P0 SYNCS.PHASECHK.TRANS64 P0, [R0+URZ], R3 ;  /* 0x00000003000085a7 */ /* 0x000ea400080010ff */
[----:B--2---:R-:W-:Y:S05]  /*8e70*/  @!P0 BRA `(.L_x_202) ;  /* 0xfffffffc00f08947 */ /* 0x004fea000383ffff */
[----:B------:R-:W-:Y:S05]  /*8e80*/  BRA `(.L_x_203) ;  /* 0xffffffa8004c7947 */ /* 0x000fea000383ffff */
.L_x_64:
[----:B----4-:R-:W-:-:S07]  /*8e90*/  MOV R0, UR5 ;  /* 0x0000000500007c02 */ /* 0x010fce0008000f00 */
.L_x_204:
[----:B-1----:R1:W2:Y:S02]  /*8ea0*/  SYNCS.PHASECHK.TRANS64.TRYWAIT P0, [R0+URZ], R3 ;  /* 0x00000003000075a7 */ /* 0x0022a400080011ff */
[----:B--2---:R-:W-:Y:S05]  /*8eb0*/  @!P0 NANOSLEEP.SYNCS 0x989680 ;  /* 0x009896800000895d */ /* 0x004fea0003900000 */
[----:B------:R-:W2:Y:S02]  /*8ec0*/  @!P0 SYNCS.PHASECHK.TRANS64 P0, [R0+URZ], R3 ;  /* 0x00000003000085a7 */ /* 0x000ea400080010ff */
[----:B--2---:R-:W-:Y:S05]  /*8ed0*/  @!P0 BRA `(.L_x_204) ;  /* 0xfffffffc00f08947 */ /* 0x004fea000383ffff */
[----:B------:R-:W-:Y:S05]  /*8ee0*/  BRA `(.L_x_205) ;  /* 0xffffffa800587947 */ /* 0x000fea000383ffff */
.L_x_65:
[----:B----4-:R-:W-:-:S07]  /*8ef0*/  MOV R0, UR5 ;  /* 0x0000000500007c02 */ /* 0x010fce0008000f00 */
.L_x_206:
[----:B-1----:R1:W2:Y:S02]  /*8f00*/  SYNCS.PHASECHK.TRANS64.TRYWAIT P0, [R0+URZ], R3 ;  /* 0x00000003000075a7 */ /* 0x0022a400080011ff */
[----:B--2---:R-:W-:Y:S05]  /*8f10*/  @!P0 NANOSLEEP.SYNCS 0x989680 ;  /* 0x009896800000895d */ /* 0x004fea0003900000 */
[----:B------:R-:W2:Y:S02]  /*8f20*/  @!P0 SYNCS.PHASECHK.TRANS64 P0, [R0+URZ], R3 ;  /* 0x00000003000085a7 */ /* 0x000ea400080010ff */
[----:B--2---:R-:W-:Y:S05]  /*8f30*/  @!P0 BRA `(.L_x_206) ;  /* 0xfffffffc00f08947 */ /* 0x004fea000383ffff */
[----:B------:R-:W-:Y:S05]  /*8f40*/  BRA `(.L_x_207) ;  /* 0xffffffa800647947 */ /* 0x000fea000383ffff */
.L_x_66:
[----:B----4-:R-:W-:-:S07]  /*8f50*/  MOV R0, UR5 ;  /* 0x0000000500007c02 */ /* 0x010fce0008000f00 */
.L_x_208:
[----:B-1----:R1:W2:Y:S02]  /*8f60*/  SYNCS.PHASECHK.TRANS64.TRYWAIT P0, [R0+URZ], R3 ;  /* 0x00000003000075a7 */ /* 0x0022a400080011ff */
[----:B--2---:R-:W-:Y:S05]  /*8f70*/  @!P0 NANOSLEEP.SYNCS 0x989680 ;  /* 0x009896800000895d */ /* 0x004fea0003900000 */
[----:B------:R-:W2:Y:S02]  /*8f80*/  @!P0 SYNCS.PHASECHK.TRANS64 P0, [R0+URZ], R3 ;  /* 0x00000003000085a7 */ /* 0x000ea400080010ff */
[----:B--2---:R-:W-:Y:S05]  /*8f90*/  @!P0 BRA `(.L_x_208) ;  /* 0xfffffffc00f08947 */ /* 0x004fea000383ffff */
[----:B------:R-:W-:Y:S05]  /*8fa0*/  BRA `(.L_x_209) ;  /* 0xffffffa800707947 */ /* 0x000fea000383ffff */
.L_x_67:
[----:B----4-:R-:W-:-:S07]  /*8fb0*/  MOV R0, UR5 ;  /* 0x0000000500007c02 */ /* 0x010fce0008000f00 */
.L_x_210:
[----:B-1----:R1:W2:Y:S02]  /*8fc0*/  SYNCS.PHASECHK.TRANS64.TRYWAIT P0, [R0+URZ], R3 ;  /* 0x00000003000075a7 */ /* 0x0022a400080011ff */
[----:B--2---:R-:W-:Y:S05]  /*8fd0*/  @!P0 NANOSLEEP.SYNCS 0x989680 ;  /* 0x009896800000895d */ /* 0x004fea0003900000 */
[----:B------:R-:W2:Y:S02]  /*8fe0*/  @!P0 SYNCS.PHASECHK.TRANS64 P0, [R0+URZ], R3 ;  /* 0x00000003000085a7 */ /* 0x000ea400080010ff */
[----:B--2---:R-:W-:Y:S05]  /*8ff0*/  @!P0 BRA `(.L_x_210) ;  /* 0xfffffffc00f08947 */ /* 0x004fea000383ffff */
[----:B------:R-:W-:Y:S05]  /*9000*/  BRA `(.L_x_211) ;  /* 0xffffffa8007c7947 */ /* 0x000fea000383ffff */
.L_x_68:
[----:B----4-:R-:W-:-:S07]  /*9010*/  MOV R0, UR5 ;  /* 0x0000000500007c02 */ /* 0x010fce0008000f00 */
.L_x_212:
[----:B-1----:R1:W2:Y:S02]  /*9020*/  SYNCS.PHASECHK.TRANS64.TRYWAIT P0, [R0+URZ], R3 ;  /* 0x00000003000075a7 */ /* 0x0022a400080011ff */
[----:B--2---:R-:W-:Y:S05]  /*9030*/  @!P0 NANOSLEEP.SYNCS 0x989680 ;  /* 0x009896800000895d */ /* 0x004fea0003900000 */
[----:B------:R-:W2:Y:S02]  /*9040*/  @!P0 SYNCS.PHASECHK.TRANS64 P0, [R0+URZ], R3 ;  /* 0x00000003000085a7 */ /* 0x000ea400080010ff */
[----:B--2---:R-:W-:Y:S05]  /*9050*/  @!P0 BRA `(.L_x_212) ;  /* 0xfffffffc00f08947 */ /* 0x004fea000383ffff */
[----:B------:R-:W-:Y:S05]  /*9060*/  BRA `(.L_x_213) ;  /* 0xffffffa800887947 */ /* 0x000fea000383ffff */
.L_x_69:
[----:B----4-:R-:W-:-:S07]  /*9070*/  MOV R0, UR5 ;  /* 0x0000000500007c02 */ /* 0x010fce0008000f00 */
.L_x_214:
[----:B-1----:R1:W2:Y:S02]  /*9080*/  SYNCS.PHASECHK.TRANS64.TRYWAIT P0, [R0+URZ], R3 ;  /* 0x00000003000075a7 */ /* 0x0022a400080011ff */
[----:B--2---:R-:W-:Y:S05]  /*9090*/  @!P0 NANOSLEEP.SYNCS 0x989680 ;  /* 0x009896800000895d */ /* 0x004fea0003900000 */
[----:B------:R-:W2:Y:S02]  /*90a0*/  @!P0 SYNCS.PHASECHK.TRANS64 P0, [R0+URZ], R3 ;  /* 0x00000003000085a7 */ /* 0x000ea400080010ff */
[----:B--2---:R-:W-:Y:S05]  /*90b0*/  @!P0 BRA `(.L_x_214) ;  /* 0xfffffffc00f08947 */ /* 0x004fea000383ffff */
[----:B------:R-:W-:Y:S05]  /*90c0*/  BRA `(.L_x_215) ;  /* 0xffffffa800947947 */ /* 0x000fea000383ffff */
.L_x_70:
[----:B----4-:R-:W-:-:S07]  /*90d0*/  MOV R0, UR5 ;  /* 0x0000000500007c02 */ /* 0x010fce0008000f00 */
.L_x_216:
[----:B-1----:R1:W2:Y:S02]  /*90e0*/  SYNCS.PHASECHK.TRANS64.TRYWAIT P0, [R0+URZ], R3 ;  /* 0x00000003000075a7 */ /* 0x0022a400080011ff */
[----:B--2---:R-:W-:Y:S05]  /*90f0*/  @!P0 NANOSLEEP.SYNCS 0x989680 ;  /* 0x009896800000895d */ /* 0x004fea0003900000 */
[----:B------:R-:W2:Y:S02]  /*9100*/  @!P0 SYNCS.PHASECHK.TRANS64 P0, [R0+URZ], R3 ;  /* 0x00000003000085a7 */ /* 0x000ea400080010ff */
[----:B--2---:R-:W-:Y:S05]  /*9110*/  @!P0 BRA `(.L_x_216) ;  /* 0xfffffffc00f08947 */ /* 0x004fea000383ffff */
[----:B------:R-:W-:Y:S05]  /*9120*/  BRA `(.L_x_217) ;  /* 0xffffffa800a07947 */ /* 0x000fea000383ffff */
.L_x_71:
[----:B----4-:R-:W-:-:S07]  /*9130*/  MOV R0, UR5 ;  /* 0x0000000500007c02 */ /* 0x010fce0008000f00 */
.L_x_218:
[----:B-1----:R1:W2:Y:S02]  /*9140*/  SYNCS.PHASECHK.TRANS64.TRYWAIT P0, [R0+URZ], R3 ;  /* 0x00000003000075a7 */ /* 0x0022a400080011ff */
[----:B--2---:R-:W-:Y:S05]  /*9150*/  @!P0 NANOSLEEP.SYNCS 0x989680 ;  /* 0x009896800000895d */ /* 0x004fea0003900000 */
[----:B------:R-:W2:Y:S02]  /*9160*/  @!P0 SYNCS.PHASECHK.TRANS64 P0, [R0+URZ], R3 ;  /* 0x00000003000085a7 */ /* 0x000ea400080010ff */
[----:B--2---:R-:W-:Y:S05]  /*9170*/  @!P0 BRA `(.L_x_218) ;  /* 0xfffffffc00f08947 */ /* 0x004fea000383ffff */
[----:B------:R-:W-:Y:S05]  /*9180*/  BRA `(.L_x_219) ;  /* 0xffffffa800ac7947 */ /* 0x000fea000383ffff */
.L_x_72:
[----:B----4-:R-:W-:-:S07]  /*9190*/  MOV R0, UR5 ;  /* 0x0000000500007c02 */ /* 0x010fce0008000f00 */
.L_x_220:
[----:B-1----:R1:W2:Y:S02]  /*91a0*/  SYNCS.PHASECHK.TRANS64.TRYWAIT P0, [R0+URZ], R3 ;  /* 0x00000003000075a7 */ /* 0x0022a400080011ff */
[----:B--2---:R-:W-:Y:S05]  /*91b0*/  @!P0 NANOSLEEP.SYNCS 0x989680 ;  /* 0x009896800000895d */ /* 0x004fea0003900000 */
[----:B------:R-:W2:Y:S02]  /*91c0*/  @!P0 SYNCS.PHASECHK.TRANS64 P0, [R0+URZ], R3 ;  /* 0x00000003000085a7 */ /* 0x000ea400080010ff */
[----:B--2---:R-:W-:Y:S05]  /*91d0*/  @!P0 BRA `(.L_x_220) ;  /* 0xfffffffc00f08947 */ /* 0x004fea000383ffff */
[----:B------:R-:W-:Y:S05]  /*91e0*/  BRA `(.L_x_221) ;  /* 0xffffffa800b87947 */ /* 0x000fea000383ffff */
.L_x_73:
[----:B----4-:R-:W-:-:S07]  /*91f0*/  MOV R0, UR5 ;  /* 0x0000000500007c02 */ /* 0x010fce0008000f00 */
.L_x_222:
[----:B-1----:R1:W2:Y:S02]  /*9200*/  SYNCS.PHASECHK.TRANS64.TRYWAIT P0, [R0+URZ], R3 ;  /* 0x00000003000075a7 */ /* 0x0022a400080011ff */
[----:B--2---:R-:W-:Y:S05]  /*9210*/  @!P0 NANOSLEEP.SYNCS 0x989680 ;  /* 0x009896800000895d */ /* 0x004fea0003900000 */
[----:B------:R-:W2:Y:S02]  /*9220*/  @!P0 SYNCS.PHASECHK.TRANS64 P0, [R0+URZ], R3 ;  /* 0x00000003000085a7 */ /* 0x000ea400080010ff */
[----:B--2---:R-:W-:Y:S05]  /*9230*/  @!P0 BRA `(.L_x_222) ;  /* 0xfffffffc00f08947 */ /* 0x004fea000383ffff */
[----:B------:R-:W-:Y:S05]  /*9240*/  BRA `(.L_x_223) ;  /* 0xffffffa800c47947 */ /* 0x000fea000383ffff */
.L_x_74:
[----:B----4-:R-:W-:-:S07]  /*9250*/  MOV R0, UR5 ;  /* 0x0000000500007c02 */ /* 0x010fce0008000f00 */
.L_x_224:
[----:B-1----:R1:W2:Y:S02]  /*9260*/  SYNCS.PHASECHK.TRANS64.TRYWAIT P0, [R0+URZ], R3 ;  /* 0x00000003000075a7 */ /* 0x0022a400080011ff */
[----:B--2---:R-:W-:Y:S05]  /*9270*/  @!P0 NANOSLEEP.SYNCS 0x989680 ;  /* 0x009896800000895d */ /* 0x004fea0003900000 */
[----:B------:R-:W2:Y:S02]  /*9280*/  @!P0 SYNCS.PHASECHK.TRANS64 P0, [R0+URZ], R3 ;  /* 0x00000003000085a7 */ /* 0x000ea400080010ff */
[----:B--2---:R-:W-:Y:S05]  /*9290*/  @!P0 BRA `(.L_x_224) ;  /* 0xfffffffc00f08947 */ /* 0x004fea000383ffff */
[----:B------:R-:W-:Y:S05]  /*92a0*/  BRA `(.L_x_225) ;  /* 0xffffffa800d07947 */ /* 0x000fea000383ffff */
.L_x_75:
[----:B----4-:R-:W-:-:S07]  /*92b0*/  MOV R0, UR5 ;  /* 0x0000000500007c02 */ /* 0x010fce0008000f00 */
.L_x_226:
[----:B-1----:R1:W2:Y:S02]  /*92c0*/  SYNCS.PHASECHK.TRANS64.TRYWAIT P0, [R0+URZ], R3 ;  /* 0x00000003000075a7 */ /* 0x0022a400080011ff */
[----:B--2---:R-:W-:Y:S05]  /*92d0*/  @!P0 NANOSLEEP.SYNCS 0x989680 ;  /* 0x009896800000895d */ /* 0x004fea0003900000 */
[----:B------:R-:W2:Y:S02]  /*92e0*/  @!P0 SYNCS.PHASECHK.TRANS64 P0, [R0+URZ], R3 ;  /* 0x00000003000085a7 */ /* 0x000ea400080010ff */
[----:B--2---:R-:W-:Y:S05]  /*92f0*/  @!P0 BRA `(.L_x_226) ;  /* 0xfffffffc00f08947 */ /* 0x004fea000383ffff */
[----:B------:R-:W-:Y:S05]  /*9300*/  BRA `(.L_x_227) ;  /* 0xffffffa800dc7947 */ /* 0x000fea000383ffff */
.L_x_76:
[----:B----4-:R-:W-:-:S07]  /*9310*/  MOV R0, UR5 ;  /* 0x0000000500007c02 */ /* 0x010fce0008000f00 */
.L_x_228:
[----:B-1----:R1:W2:Y:S02]  /*9320*/  SYNCS.PHASECHK.TRANS64.TRYWAIT P0, [R0+URZ], R3 ;  /* 0x00000003000075a7 */ /* 0x0022a400080011ff */
[----:B--2---:R-:W-:Y:S05]  /*9330*/  @!P0 NANOSLEEP.SYNCS 0x989680 ;  /* 0x009896800000895d */ /* 0x004fea0003900000 */
[----:B------:R-:W2:Y:S02]  /*9340*/  @!P0 SYNCS.PHASECHK.TRANS64 P0, [R0+URZ], R3 ;  /* 0x00000003000085a7 */ /* 0x000ea400080010ff */
[----:B--2---:R-:W-:Y:S05]  /*9350*/  @!P0 BRA `(.L_x_228) ;  /* 0xfffffffc00f08947 */ /* 0x004fea000383ffff */
[----:B------:R-:W-:Y:S05]  /*9360*/  BRA `(.L_x_229) ;  /* 0xffffffa800e87947 */ /* 0x000fea000383ffff */
.L_x_77:
[----:B----4-:R-:W-:-:S07]  /*9370*/  MOV R0, UR5 ;  /* 0x0000000500007c02 */ /* 0x010fce0008000f00 */
.L_x_230:
[----:B-1----:R1:W2:Y:S02]  /*9380*/  SYNCS.PHASECHK.TRANS64.TRYWAIT P0, [R0+URZ], R3 ;  /* 0x00000003000075a7 */ /* 0x0022a400080011ff */
[----:B--2---:R-:W-:Y:S05]  /*9390*/  @!P0 NANOSLEEP.SYNCS 0x989680 ;  /* 0x009896800000895d */ /* 0x004fea0003900000 */
[----:B------:R-:W2:Y:S02]  /*93a0*/  @!P0 SYNCS.PHASECHK.TRANS64 P0, [R0+URZ], R3 ;  /* 0x00000003000085a7 */ /* 0x000ea400080010ff */
[----:B--2---:R-:W-:Y:S05]  /*93b0*/  @!P0 BRA `(.L_x_230) ;  /* 0xfffffffc00f08947 */ /* 0x004fea000383ffff */
[----:B------:R-:W-:Y:S05]  /*93c0*/  BRA `(.L_x_231) ;  /* 0xffffffa800f47947 */ /* 0x000fea000383ffff */
.L_x_78:
[----:B----4-:R-:W-:-:S07]  /*93d0*/  MOV R0, UR5 ;  /* 0x0000000500007c02 */ /* 0x010fce0008000f00 */
.L_x_232:
[----:B-1----:R1:W2:Y:S02]  /*93e0*/  SYNCS.PHASECHK.TRANS64.TRYWAIT P0, [R0+URZ], R3 ;  /* 0x00000003000075a7 */ /* 0x0022a400080011ff */
[----:B--2---:R-:W-:Y:S05]  /*93f0*/  @!P0 NANOSLEEP.SYNCS 0x989680 ;  /* 0x009896800000895d */ /* 0x004fea0003900000 */
[----:B------:R-:W2:Y:S02]  /*9400*/  @!P0 SYNCS.PHASECHK.TRANS64 P0, [R0+URZ], R3 ;  /* 0x00000003000085a7 */ /* 0x000ea400080010ff */
[----:B--2---:R-:W-:Y:S05]  /*9410*/  @!P0 BRA `(.L_x_232) ;  /* 0xfffffffc00f08947 */ /* 0x004fea000383ffff */
[----:B------:R-:W-:Y:S05]  /*9420*/  BRA `(.L_x_233) ;  /* 0xffffffac00007947 */ /* 0x000fea000383ffff */
.L_x_79:
[----:B----4-:R-:W-:-:S07]  /*9430*/  MOV R0, UR5 ;  /* 0x0000000500007c02 */ /* 0x010fce0008000f00 */
.L_x_234:
[----:B-1----:R1:W2:Y:S02]  /*9440*/  SYNCS.PHASECHK.TRANS64.TRYWAIT P0, [R0+URZ], R3 ;  /* 0x00000003000075a7 */ /* 0x0022a400080011ff */
[----:B--2---:R-:W-:Y:S05]  /*9450*/  @!P0 NANOSLEEP.SYNCS 0x989680 ;  /* 0x009896800000895d */ /* 0x004fea0003900000 */
[----:B------:R-:W2:Y:S02]  /*9460*/  @!P0 SYNCS.PHASECHK.TRANS64 P0, [R0+URZ], R3 ;  /* 0x00000003000085a7 */ /* 0x000ea400080010ff */
[----:B--2---:R-:W-:Y:S05]  /*9470*/  @!P0 BRA `(.L_x_234) ;  /* 0xfffffffc00f08947 */ /* 0x004fea000383ffff */
[----:B------:R-:W-:Y:S05]  /*9480*/  BRA `(.L_x_235) ;  /* 0xffffffac000c7947 */ /* 0x000fea000383ffff */
.L_x_80:
[----:B----4-:R-:W-:-:S07]  /*9490*/  MOV R0, UR5 ;  /* 0x0000000500007c02 */ /* 0x010fce0008000f00 */
.L_x_236:
[----:B-1----:R1:W2:Y:S02]  /*94a0*/  SYNCS.PHASECHK.TRANS64.TRYWAIT P0, [R0+URZ], R3 ;  /* 0x00000003000075a7 */ /* 0x0022a400080011ff */
[----:B--2---:R-:W-:Y:S05]  /*94b0*/  @!P0 NANOSLEEP.SYNCS 0x989680 ;  /* 0x009896800000895d */ /* 0x004fea0003900000 */
[----:B------:R-:W2:Y:S02]  /*94c0*/  @!P0 SYNCS.PHASECHK.TRANS64 P0, [R0+URZ], R3 ;  /* 0x00000003000085a7 */ /* 0x000ea400080010ff */
[----:B--2---:R-:W-:Y:S05]  /*94d0*/  @!P0 BRA `(.L_x_236) ;  /* 0xfffffffc00f08947 */ /* 0x004fea000383ffff */
[----:B------:R-:W-:Y:S05]  /*94e0*/  BRA `(.L_x_237) ;  /* 0xffffffac00187947 */ /* 0x000fea000383ffff */
.L_x_81:
[----:B----4-:R-:W-:-:S07]  /*94f0*/  MOV R0, UR5 ;  /* 0x0000000500007c02 */ /* 0x010fce0008000f00 */
.L_x_238:
[----:B-1----:R1:W2:Y:S02]  /*9500*/  SYNCS.PHASECHK.TRANS64.TRYWAIT P0, [R0+URZ], R3 ;  /* 0x00000003000075a7 */ /* 0x0022a400080011ff */
[----:B--2---:R-:W-:Y:S05]  /*9510*/  @!P0 NANOSLEEP.SYNCS 0x989680 ;  /* 0x009896800000895d */ /* 0x004fea0003900000 */
[----:B------:R-:W2:Y:S02]  /*9520*/  @!P0 SYNCS.PHASECHK.TRANS64 P0, [R0+URZ], R3 ;  /* 0x00000003000085a7 */ /* 0x000ea400080010ff */
[----:B--2---:R-:W-:Y:S05]  /*9530*/  @!P0 BRA `(.L_x_238) ;  /* 0xfffffffc00f08947 */ /* 0x004fea000383ffff */
[----:B------:R-:W-:Y:S05]  /*9540*/  BRA `(.L_x_239) ;  /* 0xffffffac00247947 */ /* 0x000fea000383ffff */
.L_x_82:
[----:B----4-:R-:W-:-:S07]  /*9550*/  MOV R0, UR5 ;  /* 0x0000000500007c02 */ /* 0x010fce0008000f00 */
.L_x_240:
[----:B-1----:R1:W2:Y:S02]  /*9560*/  SYNCS.PHASECHK.TRANS64.TRYWAIT P0, [R0+URZ], R3 ;  /* 0x00000003000075a7 */ /* 0x0022a400080011ff */
[----:B--2---:R-:W-:Y:S05]  /*9570*/  @!P0 NANOSLEEP.SYNCS 0x989680 ;  /* 0x009896800000895d */ /* 0x004fea0003900000 */
[----:B------:R-:W2:Y:S02]  /*9580*/  @!P0 SYNCS.PHASECHK.TRANS64 P0, [R0+URZ], R3 ;  /* 0x00000003000085a7 */ /* 0x000ea400080010ff */
[----:B--2---:R-:W-:Y:S05]  /*9590*/  @!P0 BRA `(.L_x_240) ;  /* 0xfffffffc00f08947 */ /* 0x004fea000383ffff */
[----:B------:R-:W-:Y:S05]  /*95a0*/  BRA `(.L_x_241) ;  /* 0xffffffac00307947 */ /* 0x000fea000383ffff */
.L_x_83:
[----:B----4-:R-:W-:-:S07]  /*95b0*/  MOV R0, UR5 ;  /* 0x0000000500007c02 */ /* 0x010fce0008000f00 */
.L_x_242:
[----:B-1----:R1:W2:Y:S02]  /*95c0*/  SYNCS.PHASECHK.TRANS64.TRYWAIT P0, [R0+URZ], R3 ;  /* 0x00000003000075a7 */ /* 0x0022a400080011ff */
[----:B--2---:R-:W-:Y:S05]  /*95d0*/  @!P0 NANOSLEEP.SYNCS 0x989680 ;  /* 0x009896800000895d */ /* 0x004fea0003900000 */
[----:B------:R-:W2:Y:S02]  /*95e0*/  @!P0 SYNCS.PHASECHK.TRANS64 P0, [R0+URZ], R3 ;  /* 0x00000003000085a7 */ /* 0x000ea400080010ff */
[----:B--2---:R-:W-:Y:S05]  /*95f0*/  @!P0 BRA `(.L_x_242) ;  /* 0xfffffffc00f08947 */ /* 0x004fea000383ffff */
[----:B------:R-:W-:Y:S05]  /*9600*/  BRA `(.L_x_243) ;  /* 0xffffffac003c7947 */ /* 0x000fea000383ffff */
.L_x_84:
[----:B----4-:R-:W-:-:S07]  /*9610*/  MOV R0, UR5 ;  /* 0x0000000500007c02 */ /* 0x010fce0008000f00 */
.L_x_244:
[----:B-1----:R1:W2:Y:S02]  /*9620*/  SYNCS.PHASECHK.TRANS64.TRYWAIT P0, [R0+URZ], R3 ;  /* 0x00000003000075a7 */ /* 0x0022a400080011ff */
[----:B--2---:R-:W-:Y:S05]  /*9630*/  @!P0 NANOSLEEP.SYNCS 0x989680 ;  /* 0x009896800000895d */ /* 0x004fea0003900000 */
[----:B------:R-:W2:Y:S02]  /*9640*/  @!P0 SYNCS.PHASECHK.TRANS64 P0, [R0+URZ], R3 ;  /* 0x00000003000085a7 */ /* 0x000ea400080010ff */
[----:B--2---:R-:W-:Y:S05]  /*9650*/  @!P0 BRA `(.L_x_244) ;  /* 0xfffffffc00f08947 */ /* 0x004fea000383ffff */
[----:B------:R-:W-:Y:S05]  /*9660*/  BRA `(.L_x_245) ;  /* 0xffffffac00487947 */ /* 0x000fea000383ffff */
.L_x_85:
[----:B----4-:R-:W-:-:S07]  /*9670*/  MOV R0, UR5 ;  /* 0x0000000500007c02 */ /* 0x010fce0008000f00 */
.L_x_246:
[----:B-1----:R1:W2:Y:S02]  /*9680*/  SYNCS.PHASECHK.TRANS64.TRYWAIT P0, [R0+URZ], R3 ;  /* 0x00000003000075a7 */ /* 0x0022a400080011ff */
[----:B--2---:R-:W-:Y:S05]  /*9690*/  @!P0 NANOSLEEP.SYNCS 0x989680 ;  /* 0x009896800000895d */ /* 0x004fea0003900000 */
[----:B------:R-:W2:Y:S02]  /*96a0*/  @!P0 SYNCS.PHASECHK.TRANS64 P0, [R0+URZ], R3 ;  /* 0x00000003000085a7 */ /* 0x000ea400080010ff */
[----:B--2---:R-:W-:Y:S05]  /*96b0*/  @!P0 BRA `(.L_x_246) ;  /* 0xfffffffc00f08947 */ /* 0x004fea000383ffff */
[----:B------:R-:W-:Y:S05]  /*96c0*/  BRA `(.L_x_247) ;  /* 0xffffffac00547947 */ /* 0x000fea000383ffff */
.L_x_86:
[----:B----4-:R-:W-:-:S07]  /*96d0*/  MOV R0, UR5 ;  /* 0x0000000500007c02 */ /* 0x010fce0008000f00 */
.L_x_248:
[----:B-1----:R1:W2:Y:S02]  /*96e0*/  SYNCS.PHASECHK.TRANS64.TRYWAIT P0, [R0+URZ], R3 ;  /* 0x00000003000075a7 */ /* 0x0022a400080011ff */
[----:B--2---:R-:W-:Y:S05]  /*96f0*/  @!P0 NANOSLEEP.SYNCS 0x989680 ;  /* 0x009896800000895d */ /* 0x004fea0003900000 */
[----:B------:R-:W2:Y:S02]  /*9700*/  @!P0 SYNCS.PHASECHK.TRANS64 P0, [R0+URZ], R3 ;  /* 0x00000003000085a7 */ /* 0x000ea400080010ff */
[----:B--2---:R-:W-:Y:S05]  /*9710*/  @!P0 BRA `(.L_x_248) ;  /* 0xfffffffc00f08947 */ /* 0x004fea000383ffff */
[----:B------:R-:W-:Y:S05]  /*9720*/  BRA `(.L_x_249) ;  /* 0xffffffac00607947 */ /* 0x000fea000383ffff */
.L_x_87:
[----:B----4-:R-:W-:-:S07]  /*9730*/  MOV R0, UR5 ;  /* 0x0000000500007c02 */ /* 0x010fce0008000f00 */
.L_x_250:
[----:B-1----:R1:W2:Y:S02]  /*9740*/  SYNCS.PHASECHK.TRANS64.TRYWAIT P0, [R0+URZ], R3 ;  /* 0x00000003000075a7 */ /* 0x0022a400080011ff */
[----:B--2---:R-:W-:Y:S05]  /*9750*/  @!P0 NANOSLEEP.SYNCS 0x989680 ;  /* 0x009896800000895d */ /* 0x004fea0003900000 */
[----:B------:R-:W2:Y:S02]  /*9760*/  @!P0 SYNCS.PHASECHK.TRANS64 P0, [R0+URZ], R3 ;  /* 0x00000003000085a7 */ /* 0x000ea400080010ff */
[----:B--2---:R-:W-:Y:S05]  /*9770*/  @!P0 BRA `(.L_x_250) ;  /* 0xfffffffc00f08947 */ /* 0x004fea000383ffff */
[----:B------:R-:W-:Y:S05]  /*9780*/  BRA `(.L_x_251) ;  /* 0xffffffac006c7947 */ /* 0x000fea000383ffff */
.L_x_88:
[----:B----4-:R-:W-:-:S07]  /*9790*/  MOV R0, UR5 ;  /* 0x0000000500007c02 */ /* 0x010fce0008000f00 */
.L_x_252:
[----:B-1----:R1:W2:Y:S02]  /*97a0*/  SYNCS.PHASECHK.TRANS64.TRYWAIT P0, [R0+URZ], R3 ;  /* 0x00000003000075a7 */ /* 0x0022a400080011ff */
[----:B--2---:R-:W-:Y:S05]  /*97b0*/  @!P0 NANOSLEEP.SYNCS 0x989680 ;  /* 0x009896800000895d */ /* 0x004fea0003900000 */
[----:B------:R-:W2:Y:S02]  /*97c0*/  @!P0 SYNCS.PHASECHK.TRANS64 P0, [R0+URZ], R3 ;  /* 0x00000003000085a7 */ /* 0x000ea400080010ff */
[----:B--2---:R-:W-:Y:S05]  /*97d0*/  @!P0 BRA `(.L_x_252) ;  /* 0xfffffffc00f08947 */ /* 0x004fea000383ffff */
[----:B------:R-:W-:Y:S05]  /*97e0*/  BRA `(.L_x_253) ;  /* 0xffffffac00787947 */ /* 0x000fea000383ffff */
.L_x_89:
[----:B----4-:R-:W-:-:S07]  /*97f0*/  MOV R0, UR5 ;  /* 0x0000000500007c02 */ /* 0x010fce0008000f00 */
.L_x_254:
[----:B-1----:R1:W2:Y:S02]  /*9800*/  SYNCS.PHASECHK.TRANS64.TRYWAIT P0, [R0+URZ], R3 ;  /* 0x00000003000075a7 */ /* 0x0022a400080011ff */
[----:B--2---:R-:W-:Y:S05]  /*9810*/  @!P0 NANOSLEEP.SYNCS 0x989680 ;  /* 0x009896800000895d */ /* 0x004fea0003900000 */
[----:B------:R-:W2:Y:S02]  /*9820*/  @!P0 SYNCS.PHASECHK.TRANS64 P0, [R0+URZ], R3 ;  /* 0x00000003000085a7 */ /* 0x000ea400080010ff */
[----:B--2---:R-:W-:Y:S05]  /*9830*/  @!P0 BRA `(.L_x_254) ;  /* 0xfffffffc00f08947 */ /* 0x004fea000383ffff */
[----:B------:R-:W-:Y:S05]  /*9840*/  BRA `(.L_x_255) ;  /* 0xffffffac00847947 */ /* 0x000fea000383ffff */
.L_x_92:
[----:B-1----:R1:W2:Y:S02]  /*9850*/  SYNCS.PHASECHK.TRANS64.TRYWAIT P0, [R0+URZ+0x3e0], R5 ;  /* 0x0003e005000075a7 */ /* 0x0022a400080011ff */
[----:B--2---:R-:W-:Y:S05]  /*9860*/  @!P0 NANOSLEEP.SYNCS 0x989680 ;  /* 0x009896800000895d */ /* 0x004fea0003900000 */
[----:B------:R-:W2:Y:S02]  /*9870*/  @!P0 SYNCS.PHASECHK.TRANS64 P0, [R0+URZ+0x3e0], R5 ;  /* 0x0003e005000085a7 */ /* 0x000ea400080010ff */
[----:B--2---:R-:W-:Y:S05]  /*9880*/  @!P0 BRA `(.L_x_92) ;  /* 0xfffffffc00f08947 */ /* 0x004fea000383ffff */
[----:B------:R-:W-:Y:S05]  /*9890*/  BRA `(.L_x_256) ;  /* 0xffffffac00e07947 */ /* 0x000fea000383ffff */
.L_x_93:
[----:B------:R-:W-:-:S07]  /*98a0*/  MOV R0, UR5 ;  /* 0x0000000500007c02 */ /* 0x000fce0008000f00 */
.L_x_257:
[----:B-1----:R1:W2:Y:S02]  /*98b0*/  SYNCS.PHASECHK.TRANS64.TRYWAIT P0, [R0+URZ+0x390], R5 ;  /* 0x00039005000075a7 */ /* 0x0022a400080011ff */
[----:B--2---:R-:W-:Y:S05]  /*98c0*/  @!P0 NANOSLEEP.SYNCS 0x989680 ;  /* 0x009896800000895d */ /* 0x004fea0003900000 */
[----:B------:R-:W2:Y:S02]  /*98d0*/  @!P0 SYNCS.PHASECHK.TRANS64 P0, [R0+URZ+0x390], R5 ;  /* 0x00039005000085a7 */ /* 0x000ea400080010ff */
[----:B--2---:R-:W-:Y:S05]  /*98e0*/  @!P0 BRA `(.L_x_257) ;  /* 0xfffffffc00f08947 */ /* 0x004fea000383ffff */
[----:B------:R-:W-:Y:S05]  /*98f0*/  BRA `(.L_x_258) ;  /* 0xffffffac00f07947 */ /* 0x000fea000383ffff */
.L_x_94:
[----:B-1----:R1:W2:Y:S02]  /*9900*/  SYNCS.PHASECHK.TRANS64.TRYWAIT P1, [R0+URZ+0x380], R5 ;  /* 0x00038005000075a7 */ /* 0x0022a400080211ff */
[----:B--2---:R-:W-:Y:S05]  /*9910*/  @!P1 NANOSLEEP.SYNCS 0x989680 ;  /* 0x009896800000995d */ /* 0x004fea0003900000 */
[----:B------:R-:W2:Y:S02]  /*9920*/  @!P1 SYNCS.PHASECHK.TRANS64 P1, [R0+URZ+0x380], R5 ;  /* 0x00038005000095a7 */ /* 0x000ea400080210ff */
[----:B--2---:R-:W-:Y:S05]  /*9930*/  @!P1 BRA `(.L_x_94) ;  /* 0xfffffffc00f09947 */ /* 0x004fea000383ffff */
[----:B------:R-:W-:Y:S05]  /*9940*/  BRA `(.L_x_259) ;  /* 0xffffffb000207947 */ /* 0x000fea000383ffff */
.L_x_97:
[----:B------:R-:W-:-:S07]  /*9950*/  MOV R0, UR5 ;  /* 0x0000000500007c02 */ /* 0x000fce0008000f00 */
.L_x_260:
[----:B-1----:R1:W2:Y:S02]  /*9960*/  SYNCS.PHASECHK.TRANS64.TRYWAIT P0, [R0+URZ+0x390], R3 ;  /* 0x00039003000075a7 */ /* 0x0022a400080011ff */
[----:B--2---:R-:W-:Y:S05]  /*9970*/  @!P0 NANOSLEEP.SYNCS 0x989680 ;  /* 0x009896800000895d */ /* 0x004fea0003900000 */
[----:B------:R-:W2:Y:S02]  /*9980*/  @!P0 SYNCS.PHASECHK.TRANS64 P0, [R0+URZ+0x390], R3 ;  /* 0x00039003000085a7 */ /* 0x000ea400080010ff */
[----:B--2---:R-:W-:Y:S05]  /*9990*/  @!P0 BRA `(.L_x_260) ;  /* 0xfffffffc00f08947 */ /* 0x004fea000383ffff */
[----:B------:R-:W-:Y:S05]  /*99a0*/  BRA `(.L_x_96) ;  /* 0xffffffb000747947 */ /* 0x000fea000383ffff */
.L_x_104:
[----:B-1----:R1:W2:Y:S02]  /*99b0*/  SYNCS.PHASECHK.TRANS64.TRYWAIT P1, [R0+URZ+0x380], R5 ;  /* 0x00038005000075a7 */ /* 0x0022a400080211ff */
[----:B--2---:R-:W-:Y:S05]  /*99c0*/  @!P1 NANOSLEEP.SYNCS 0x989680 ;  /* 0x009896800000995d */ /* 0x004fea0003900000 */
[----:B------:R-:W2:Y:S02]  /*99d0*/  @!P1 SYNCS.PHASECHK.TRANS64 P1, [R0+URZ+0x380], R5 ;  /* 0x00038005000095a7 */ /* 0x000ea400080210ff */
[----:B--2---:R-:W-:Y:S05]  /*99e0*/  @!P1 BRA `(.L_x_104) ;  /* 0xfffffffc00f09947 */ /* 0x004fea000383ffff */
[----:B------:R-:W-:Y:S05]  /*99f0*/  BRA `(.L_x_261) ;  /* 0xffffffb400cc7947 */ /* 0x000fea000383ffff */
.L_x_105:
[----:B------:R-:W-:-:S07]  /*9a00*/  MOV R3, UR9 ;  /* 0x0000000900037c02 */ /* 0x000fce0008000f00 */
.L_x_262:
[----:B-1----:R1:W2:Y:S02]  /*9a10*/  SYNCS.PHASECHK.TRANS64.TRYWAIT P0, [R3+URZ+0x3c0], R0 ;  /* 0x0003c000030075a7 */ /* 0x0022a400080011ff */
[----:B--2---:R-:W-:Y:S05]  /*9a20*/  @!P0 NANOSLEEP.SYNCS 0x989680 ;  /* 0x009896800000895d */ /* 0x004fea0003900000 */
[----:B------:R-:W2:Y:S02]  /*9a30*/  @!P0 SYNCS.PHASECHK.TRANS64 P0, [R3+URZ+0x3c0], R0 ;  /* 0x0003c000030085a7 */ /* 0x000ea400080010ff */
[----:B--2---:R-:W-:Y:S05]  /*9a40*/  @!P0 BRA `(.L_x_262) ;  /* 0xfffffffc00f08947 */ /* 0x004fea000383ffff */
[----:B------:R-:W-:Y:S05]  /*9a50*/  BRA `(.L_x_263) ;  /* 0xffffffb800007947 */ /* 0x000fea000383ffff */
.L_x_108:
[----:B------:R-:W-:Y:S07]  /*9a60*/  MOV R0, UR7 ;  /* 0x0000000700007c02 */ /* 0x000fee0008000f00 */
.L_x_264:
[----:B-1----:R1:W2:Y:S02]  /*9a70*/  SYNCS.PHASECHK.TRANS64.TRYWAIT P0, [R0+URZ], R3 ;  /* 0x00000003000075a7 */ /* 0x0022a400080011ff */
[----:B--2---:R-:W-:Y:S05]  /*9a80*/  @!P0 NANOSLEEP.SYNCS 0x989680 ;  /* 0x009896800000895d */ /* 0x004fea0003900000 */
[----:B------:R-:W2:Y:S02]  /*9a90*/  @!P0 SYNCS.PHASECHK.TRANS64 P0, [R0+URZ], R3 ;  /* 0x00000003000085a7 */ /* 0x000ea400080010ff */
[----:B--2---:R-:W-:Y:S05]  /*9aa0*/  @!P0 BRA `(.L_x_264) ;  /* 0xfffffffc00f08947 */ /* 0x004fea000383ffff */
[----:B------:R-:W-:Y:S05]  /*9ab0*/  BRA `(.L_x_107) ;  /* 0xffffffb800387947 */ /* 0x000fea000383ffff */
.L_x_111:
[----:B------:R-:W-:-:S07]  /*9ac0*/  MOV R0, UR5 ;  /* 0x0000000500007c02 */ /* 0x000fce0008000f00 */
.L_x_265:
[----:B--2---:R2:W3:Y:S02]  /*9ad0*/  SYNCS.PHASECHK.TRANS64.TRYWAIT P0, [R0+URZ], R3 ;  /* 0x00000003000075a7 */ /* 0x0044e400080011ff */
[----:B---3--:R-:W-:Y:S05]  /*9ae0*/  @!P0 NANOSLEEP.SYNCS 0x989680 ;  /* 0x009896800000895d */ /* 0x008fea0003900000 */
[----:B------:R-:W3:Y:S02]  /*9af0*/  @!P0 SYNCS.PHASECHK.TRANS64 P0, [R0+URZ], R3 ;  /* 0x00000003000085a7 */ /* 0x000ee400080010ff */
[----:B---3--:R-:W-:Y:S05]  /*9b00*/  @!P0 BRA `(.L_x_265) ;  /* 0xfffffffc00f08947 */ /* 0x008fea000383ffff */
[----:B------:R-:W-:Y:S05]  /*9b10*/  BRA `(.L_x_266) ;  /* 0xffffffb800d87947 */ /* 0x000fea000383ffff */
.L_x_112:
[----:B------:R-:W-:-:S07]  /*9b20*/  MOV R0, UR5 ;  /* 0x0000000500007c02 */ /* 0x000fce0008000f00 */
.L_x_267:
[----:B--2---:R2:W3:Y:S02]  /*9b30*/  SYNCS.PHASECHK.TRANS64.TRYWAIT P0, [R0+URZ], R3 ;  /* 0x00000003000075a7 */ /* 0x0044e400080011ff */
[----:B---3--:R-:W-:Y:S05]  /*9b40*/  @!P0 NANOSLEEP.SYNCS 0x989680 ;  /* 0x009896800000895d */ /* 0x008fea0003900000 */
[----:B------:R-:W3:Y:S02]  /*9b50*/  @!P0 SYNCS.PHASECHK.TRANS64 P0, [R0+URZ], R3 ;  /* 0x00000003000085a7 */ /* 0x000ee400080010ff */
[----:B---3--:R-:W-:Y:S05]  /*9b60*/  @!P0 BRA `(.L_x_267) ;  /* 0xfffffffc00f08947 */ /* 0x008fea000383ffff */
[----:B------:R-:W-:Y:S05]  /*9b70*/  BRA `(.L_x_268) ;  /* 0xffffffb800e47947 */ /* 0x000fea000383ffff */
.L_x_113:
[----:B------:R-:W-:-:S07]  /*9b80*/  MOV R0, UR5 ;  /* 0x0000000500007c02 */ /* 0x000fce0008000f00 */
.L_x_269:
[----:B--2---:R2:W3:Y:S02]  /*9b90*/  SYNCS.PHASECHK.TRANS64.TRYWAIT P0, [R0+URZ], R3 ;  /* 0x00000003000075a7 */ /* 0x0044e400080011ff */
[----:B---3--:R-:W-:Y:S05]  /*9ba0*/  @!P0 NANOSLEEP.SYNCS 0x989680 ;  /* 0x009896800000895d */ /* 0x008fea0003900000 */
[----:B------:R-:W3:Y:S02]  /*9bb0*/  @!P0 SYNCS.PHASECHK.TRANS64 P0, [R0+URZ], R3 ;  /* 0x00000003000085a7 */ /* 0x000ee400080010ff */
[----:B---3--:R-:W-:Y:S05]  /*9bc0*/  @!P0 BRA `(.L_x_269) ;  /* 0xfffffffc00f08947 */ /* 0x008fea000383ffff */
[----:B------:R-:W-:Y:S05]  /*9bd0*/  BRA `(.L_x_270) ;  /* 0xffffffb800f07947 */ /* 0x000fea000383ffff */
.L_x_114:
[----:B------:R-:W-:-:S07]  /*9be0*/  MOV R0, UR7 ;  /* 0x0000000700007c02 */ /* 0x000fce0008000f00 */
.L_x_271:
[----:B--2---:R2:W3:Y:S02]  /*9bf0*/  SYNCS.PHASECHK.TRANS64.TRYWAIT P0, [R0+URZ], R3 ;  /* 0x00000003000075a7 */ /* 0x0044e400080011ff */
[----:B---3--:R-:W-:Y:S05]  /*9c00*/  @!P0 NANOSLEEP.SYNCS 0x989680 ;  /* 0x009896800000895d */ /* 0x008fea0003900000 */
[----:B------:R-:W3:Y:S02]  /*9c10*/  @!P0 SYNCS.PHASECHK.TRANS64 P0, [R0+URZ], R3 ;  /* 0x00000003000085a7 */ /* 0x000ee400080010ff */
[----:B---3--:R-:W-:Y:S05]  /*9c20*/  @!P0 BRA `(.L_x_271) ;  /* 0xfffffffc00f08947 */ /* 0x008fea000383ffff */
[----:B------:R-:W-:Y:S05]  /*9c30*/  BRA `(.L_x_272) ;  /* 0xffffffb800fc7947 */ /* 0x000fea000383ffff */
.L_x_119:
[----:B---3--:R3:W1:Y:S02]  /*9c40*/  SYNCS.PHASECHK.TRANS64.TRYWAIT P0, [R0+URZ+0x380], R3 ;  /* 0x00038003000075a7 */ /* 0x00866400080011ff */
[----:B-1----:R-:W-:Y:S05]  /*9c50*/  @!P0 NANOSLEEP.SYNCS 0x989680 ;  /* 0x009896800000895d */ /* 0x002fea0003900000 */
[----:B------:R-:W1:Y:S02]  /*9c60*/  @!P0 SYNCS.PHASECHK.TRANS64 P0, [R0+URZ+0x380], R3 ;  /* 0x00038003000085a7 */ /* 0x000e6400080010ff */
[----:B-1----:R-:W-:Y:S05]  /*9c70*/  @!P0 BRA `(.L_x_119) ;  /* 0xfffffffc00f08947 */ /* 0x002fea000383ffff */
[----:B------:R-:W-:Y:S05]  /*9c80*/  BRA `(.L_x_273) ;  /* 0xffffffbc00f87947 */ /* 0x000fea000383ffff */
.L_x_122:
[----:B------:R-:W-:Y:S07]  /*9c90*/  MOV R0, UR6 ;  /* 0x0000000600007c02 */ /* 0x000fee0008000f00 */
.L_x_274:
[----:B-1----:R1:W3:Y:S02]  /*9ca0*/  SYNCS.PHASECHK.TRANS64.TRYWAIT P0, [R0+URZ+0x378], R3 ;  /* 0x00037803000075a7 */ /* 0x0022e400080011ff */
[----:B---3--:R-:W-:Y:S05]  /*9cb0*/  @!P0 NANOSLEEP.SYNCS 0x989680 ;  /* 0x009896800000895d */ /* 0x008fea0003900000 */
[----:B------:R-:W3:Y:S02]  /*9cc0*/  @!P0 SYNCS.PHASECHK.TRANS64 P0, [R0+URZ+0x378], R3 ;  /* 0x00037803000085a7 */ /* 0x000ee400080010ff */
[----:B---3--:R-:W-:Y:S05]  /*9cd0*/  @!P0 BRA `(.L_x_274) ;  /* 0xfffffffc00f08947 */ /* 0x008fea000383ffff */
[----:B------:R-:W-:Y:S05]  /*9ce0*/  BRA `(.L_x_121) ;  /* 0xffffffc000e47947 */ /* 0x000fea000383ffff */
.L_x_125:
[----:B------:R-:W-:Y:S07]  /*9cf0*/  MOV R3, UR6 ;  /* 0x0000000600037c02 */ /* 0x000fee0008000f00 */
.L_x_275:
[----:B-1----:R1:W2:Y:S02]  /*9d00*/  SYNCS.PHASECHK.TRANS64.TRYWAIT P2, [R3+URZ+0x368], R26 ;  /* 0x0003681a030075a7 */ /* 0x0022a400080411ff */
[----:B--2---:R-:W-:Y:S05]  /*9d10*/  @!P2 NANOSLEEP.SYNCS 0x989680 ;  /* 0x009896800000a95d */ /* 0x004fea0003900000 */
[----:B------:R-:W2:Y:S02]  /*9d20*/  @!P2 SYNCS.PHASECHK.TRANS64 P2, [R3+URZ+0x368], R26 ;  /* 0x0003681a0300a5a7 */ /* 0x000ea400080410ff */
[----:B--2---:R-:W-:Y:S05]  /*9d30*/  @!P2 BRA `(.L_x_275) ;  /* 0xfffffffc00f0a947 */ /* 0x004fea000383ffff */
[----:B------:R-:W-:Y:S05]  /*9d40*/  BRA `(.L_x_276) ;  /* 0xffffffc400787947 */ /* 0x000fea000383ffff */
.L_x_128:
[----:B--2---:R2:W1:Y:S02]  /*9d50*/  SYNCS.PHASECHK.TRANS64.TRYWAIT P0, [R0+URZ+0x380], R3 ;  /* 0x00038003000075a7 */ /* 0x00446400080011ff */
[----:B-1----:R-:W-:Y:S05]  /*9d60*/  @!P0 NANOSLEEP.SYNCS 0x989680 ;  /* 0x009896800000895d */ /* 0x002fea0003900000 */
[----:B------:R-:W1:Y:S02]  /*9d70*/  @!P0 SYNCS.PHASECHK.TRANS64 P0, [R0+URZ+0x380], R3 ;  /* 0x00038003000085a7 */ /* 0x000e6400080010ff */
[----:B-1----:R-:W-:Y:S05]  /*9d80*/  @!P0 BRA `(.L_x_128) ;  /* 0xfffffffc00f08947 */ /* 0x002fea000383ffff */
[----:B------:R-:W-:Y:S05]  /*9d90*/  BRA `(.L_x_277) ;  /* 0xffffffc800d47947 */ /* 0x000fea000383ffff */
.L_x_139:
[----:B-1----:R-:W-:Y:S04]  /*9da0*/  MOV R0, UR43 ;  /* 0x0000002b00007c02 */ /* 0x002fe80008000f00 */
[----:B------:R1:W2:Y:S03]  /*9db0*/  SYNCS.PHASECHK.TRANS64.TRYWAIT P1, [R0+URZ+0x360], R3 ;  /* 0x00036003000075a7 */ /* 0x0002a600080211ff */
[----:B--2---:R-:W-:Y:S05]  /*9dc0*/  @!P1 NANOSLEEP.SYNCS 0x989680 ;  /* 0x009896800000995d */ /* 0x004fea0003900000 */
[----:B------:R-:W2:Y:S02]  /*9dd0*/  @!P1 SYNCS.PHASECHK.TRANS64 P1, [R0+URZ+0x360], R3 ;  /* 0x00036003000095a7 */ /* 0x000ea400080210ff */
[----:B--2---:R-:W-:Y:S05]  /*9de0*/  @!P1 BRA `(.L_x_139) ;  /* 0xfffffffc00ec9947 */ /* 0x004fea000383ffff */
[----:B------:R-:W-:Y:S05]  /*9df0*/  BRA `(.L_x_138) ;  /* 0xffffffd400c87947 */ /* 0x000fea000383ffff */
.L_x_141:
[----:B-1----:R1:W4:Y:S02]  /*9e00*/  SYNCS.PHASECHK.TRANS64.TRYWAIT P1, [R92+URZ+0x3a0], R7 ;  /* 0x0003a0075c0075a7 */ /* 0x00232400080211ff */
[----:B----4-:R-:W-:Y:S05]  /*9e10*/  @!P1 NANOSLEEP.SYNCS 0x989680 ;  /* 0x009896800000995d */ /* 0x010fea0003900000 */
[----:B------:R-:W4:Y:S02]  /*9e20*/  @!P1 SYNCS.PHASECHK.TRANS64 P1, [R92+URZ+0x3a0], R7 ;  /* 0x0003a0075c0095a7 */ /* 0x000f2400080210ff */
[----:B----4-:R-:W-:Y:S05]  /*9e30*/  @!P1 BRA `(.L_x_141) ;  /* 0xfffffffc00f09947 */ /* 0x010fea000383ffff */
[----:B------:R-:W-:Y:S05]  /*9e40*/  BRA `(.L_x_140) ;  /* 0xffffffd800047947 */ /* 0x000fea000383ffff */
        .weak           $__internal_0_$__cuda_sm10x_tcgen05_guardrail_trap_col_being_dealloced_not_returned_by_alloc
        .type           $__internal_0_$__cuda_sm10x_tcgen05_guardrail_trap_col_being_dealloced_not_returned_by_alloc,@function
        .size           $__internal_0_$__cuda_sm10x_tcgen05_guardrail_trap_col_being_dealloced_not_returned_by_alloc,($__internal_1_$__cuda_sm10x_tcgen05_guardrail_trap_phase_invalid_during_alloc - $__internal_0_$__cuda_sm10x_tcgen05_guardrail_trap_col_being_dealloced_not_returned_by_alloc)
$__internal_0_$__cuda_sm10x_tcgen05_guardrail_trap_col_being_dealloced_not_returned_by_alloc:
[----:B------:R-:W-:Y:S05]  /*9e50*/  BPT.TRAP 0x1 ;  /* 0x000000040000795c */ /* 0x000fea0000300000 */
[----:B------:R-:W-:-:S04]  /*9e60*/  HFMA2 R3, -RZ, RZ, 0, 0 ;  /* 0x00000000ff037431 */ /* 0x000fc800000001ff */
[----:B------:R-:W-:Y:S05]  /*9e70*/  RET.REL.NODEC R2 `(_ZN7cutlass13device_kernelINS_4gemm6kernel13GemmUniversalIN4cute5tupleIJiiiiEEENS1_10collective13CollectiveMmaINS1_35MainloopSm100TmaUmmaWarpSpecializedILi54ELi2ELi4ENS5_IJNS4_1CILi1EEESB_SB_EEEEENS5_IJNSA_ILi64EEESE_NSA_ILi32EEEEEEaNS5_IJlSB_lEEEaSH_NS4_8TiledMMAINS4_8MMA_AtomIJNS4_15SM100_MMA_S8_SSIaaiLi64ELi64ELNS4_4UMMA5MajorE0ELSM_0ELNSL_8SaturateE0EEEEEENS4_6LayoutISC_NS5_IJNSA_ILi0EEESR_SR_EEEEENS5_IJNS4_10UnderscoreESU_SU_EEEEENS4_13SM90_TMA_LOADENS4_14ComposedLayoutINS4_7SwizzleILi1ELi4ELi3EEENS4_18smem_ptr_flag_bitsILi8EEENSQ_INS5_IJNSA_ILi8EEESF_EEENS5_IJSF_SB_EEEEEEEvNS4_8identityESX_S17_vS18_EENS_8epilogue10collective18CollectiveEpilogueINS1A_23Sm100TmaWarpSpecializedILi1ELi1ELi32ELb0ELb0EEEJSG_NS5_IJNSQ_ISE_SB_EES1F_EEEaSH_aSH_NS1A_6fusion15FusionCallbacksIS1E_NS1H_17LinearCombinationIaiaiLNS_15FloatRoundStyleE2EEESG_S1G_JEEENS4_5SM1004TMEM4LOAD26SM100_TMEM_LOAD_16dp32b32xESX_NSY_INSZ_ILi2ELi4ELi3EEES12_NSQ_INS5_IJS13_SE_EEENS5_IJSE_SB_EEEEEEENS4_39AutoVectorizingCopyWithAssumedAlignmentILi128EEENS4_14SM90_TMA_STOREES1V_S1X_S1X_EEEvvEEEEvNT_6ParamsE) ;  /* 0xffffff6002607950 */ /* 0x000fea0003c3ffff */
        .weak           $__internal_1_$__cuda_sm10x_tcgen05_guardrail_trap_phase_invalid_during_alloc
        .type           $__internal_1_$__cuda_sm10x_tcgen05_guardrail_trap_phase_invalid_during_alloc,@function
        .size           $__internal_1_$__cuda_sm10x_tcgen05_guardrail_trap_phase_invalid_during_alloc,($__internal_2_$__cuda_sm10x_tcgen05_guardrail_trap_unallocated_columns_being_dealloced - $__internal_1_$__cuda_sm10x_tcgen05_guardrail_trap_phase_invalid_during_alloc)
$__internal_1_$__cuda_sm10x_tcgen05_guardrail_trap_phase_invalid_during_alloc:
[----:B------:R-:W-:Y:S05]  /*9e80*/  BPT.TRAP 0x1 ;  /* 0x000000040000795c */ /* 0x000fea0000300000 */
[----:B------:R-:W-:-:S04]  /*9e90*/  MOV R3, 0x0 ;  /* 0x0000000000037802 */ /* 0x000fc80000000f00 */
[----:B------:R-:W-:Y:S05]  /*9ea0*/  RET.REL.NODEC R2 `(_ZN7cutlass13device_kernelINS_4gemm6kernel13GemmUniversalIN4cute5tupleIJiiiiEEENS1_10collective13CollectiveMmaINS1_35MainloopSm100TmaUmmaWarpSpecializedILi54ELi2ELi4ENS5_IJNS4_1CILi1EEESB_SB_EEEEENS5_IJNSA_ILi64EEESE_NSA_ILi32EEEEEEaNS5_IJlSB_lEEEaSH_NS4_8TiledMMAINS4_8MMA_AtomIJNS4_15SM100_MMA_S8_SSIaaiLi64ELi64ELNS4_4UMMA5MajorE0ELSM_0ELNSL_8SaturateE0EEEEEENS4_6LayoutISC_NS5_IJNSA_ILi0EEESR_SR_EEEEENS5_IJNS4_10UnderscoreESU_SU_EEEEENS4_13SM90_TMA_LOADENS4_14ComposedLayoutINS4_7SwizzleILi1ELi4ELi3EEENS4_18smem_ptr_flag_bitsILi8EEENSQ_INS5_IJNSA_ILi8EEESF_EEENS5_IJSF_SB_EEEEEEEvNS4_8identityESX_S17_vS18_EENS_8epilogue10collective18CollectiveEpilogueINS1A_23Sm100TmaWarpSpecializedILi1ELi1ELi32ELb0ELb0EEEJSG_NS5_IJNSQ_ISE_SB_EES1F_EEEaSH_aSH_NS1A_6fusion15FusionCallbacksIS1E_NS1H_17LinearCombinationIaiaiLNS_15FloatRoundStyleE2EEESG_S1G_JEEENS4_5SM1004TMEM4LOAD26SM100_TMEM_LOAD_16dp32b32xESX_NSY_INSZ_ILi2ELi4ELi3EEES12_NSQ_INS5_IJS13_SE_EEENS5_IJSE_SB_EEEEEEENS4_39AutoVectorizingCopyWithAssumedAlignmentILi128EEENS4_14SM90_TMA_STOREES1V_S1X_S1X_EEEvvEEEEvNT_6ParamsE) ;  /* 0xffffff6002547950 */ /* 0x000fea0003c3ffff */
        .weak           $__internal_2_$__cuda_sm10x_tcgen05_guardrail_trap_unallocated_columns_being_dealloced
        .type           $__internal_2_$__cuda_sm10x_tcgen05_guardrail_trap_unallocated_columns_being_dealloced,@function
        .size           $__internal_2_$__cuda_sm10x_tcgen05_guardrail_trap_unallocated_columns_being_dealloced,(.L_x_279 - $__internal_2_$__cuda_sm10x_tcgen05_guardrail_trap_unallocated_columns_being_dealloced)
$__internal_2_$__cuda_sm10x_tcgen05_guardrail_trap_unallocated_columns_being_dealloced:
[----:B------:R-:W-:Y:S05]  /*9eb0*/  BPT.TRAP 0x1 ;  /* 0x000000040000795c */ /* 0x000fea0000300000 */
[----:B------:R-:W-:-:S04]  /*9ec0*/  HFMA2 R3, -RZ, RZ, 0, 0 ;  /* 0x00000000ff037431 */ /* 0x000fc800000001ff */
[----:B------:R-:W-:Y:S05]  /*9ed0*/  RET.REL.NODEC R2 `(_ZN7cutlass13device_kernelINS_4gemm6kernel13GemmUniversalIN4cute5tupleIJiiiiEEENS1_10collective13CollectiveMmaINS1_35MainloopSm100TmaUmmaWarpSpecializedILi54ELi2ELi4ENS5_IJNS4_1CILi1EEESB_SB_EEEEENS5_IJNSA_ILi64EEESE_NSA_ILi32EEEEEEaNS5_IJlSB_lEEEaSH_NS4_8TiledMMAINS4_8MMA_AtomIJNS4_15SM100_MMA_S8_SSIaaiLi64ELi64ELNS4_4UMMA5MajorE0ELSM_0ELNSL_8SaturateE0EEEEEENS4_6LayoutISC_NS5_IJNSA_ILi0EEESR_SR_EEEEENS5_IJNS4_10UnderscoreESU_SU_EEEEENS4_13SM90_TMA_LOADENS4_14ComposedLayoutINS4_7SwizzleILi1ELi4ELi3EEENS4_18smem_ptr_flag_bitsILi8EEENSQ_INS5_IJNSA_ILi8EEESF_EEENS5_IJSF_SB_EEEEEEEvNS4_8identityESX_S17_vS18_EENS_8epilogue10collective18CollectiveEpilogueINS1A_23Sm100TmaWarpSpecializedILi1ELi1ELi32ELb0ELb0EEEJSG_NS5_IJNSQ_ISE_SB_EES1F_EEEaSH_aSH_NS1A_6fusion15FusionCallbacksIS1E_NS1H_17LinearCombinationIaiaiLNS_15FloatRoundStyleE2EEESG_S1G_JEEENS4_5SM1004TMEM4LOAD26SM100_TMEM_LOAD_16dp32b32xESX_NSY_INSZ_ILi2ELi4ELi3EEES12_NSQ_INS5_IJS13_SE_EEENS5_IJSE_SB_EEEEEEENS4_39AutoVectorizingCopyWithAssumedAlignmentILi128EEENS4_14SM90_TMA_STOREES1V_S1X_S1X_EEEvvEEEEvNT_6ParamsE) ;  /* 0xffffff6002487950 */ /* 0x000fea0003c3ffff */
.L_x_278:
[----:B------:R-:W-:-:S00]  /*9ee0*/  BRA `(.L_x_278) ;  /* 0xfffffffc00fc7947 */ /* 0x000fc0000383ffff */
[----:B------:R-:W-:-:S00]  /*9ef0*/  NOP ;  /* 0x0000000000007918 */ /* 0x000fc00000000000 */
        /* <DEDUP_REMOVED lines=8> */
.L_x_279:


//--------------------- .nv.global.init           --------------------------
	.section	.nv.global.init,"aw",@progbits
.nv.global.init:
	.type		$str$27,@object
	.size		$str$27,($str$28 - $str$27)
$str$27:
        /*0000*/ 	.byte	0x28, 0x61, 0x64, 0x64, 0x72, 0x65, 0x73, 0x73, 0x20, 0x26, 0x20, 0x6d, 0x61, 0x73, 0x6b, 0x29
        /*0010*/ 	.byte	0x20, 0x3d, 0x3d, 0x20, 0x30, 0x00
	.type		$str$28,@object
	.size		$str$28,($str$26 - $str$28)
$str$28:
        /*0016*/ 	.byte	0x2f, 0x74, 0x6d, 0x70, 0x2f, 0x63, 0x75, 0x74, 0x6c, 0x61, 0x73, 0x73, 0x5f, 0x73, 0x77, 0x65
        /*0026*/ 	.byte	0x65, 0x70, 0x5f, 0x73, 0x72, 0x63, 0x2f, 0x69, 0x6e, 0x63, 0x6c, 0x75, 0x64, 0x65, 0x2f, 0x63
        /*0036*/ 	.byte	0x75, 0x74, 0x65, 0x2f, 0x70, 0x6f, 0x69, 0x6e, 0x74, 0x65, 0x72, 0x5f, 0x66, 0x6c, 0x61, 0x67
        /*0046*/ 	.byte	0x67, 0x65, 0x64, 0x2e, 0x68, 0x70, 0x70, 0x00
	.type		$str$26,@object
	.size		$str$26,($str$25 - $str$26)
$str$26:
        /*004e*/ 	.byte	0x2f, 0x74, 0x6d, 0x70, 0x2f, 0x63, 0x75, 0x74, 0x6c, 0x61, 0x73, 0x73, 0x5f, 0x73, 0x77, 0x65
        /*005e*/ 	.byte	0x65, 0x70, 0x5f, 0x73, 0x72, 0x63, 0x2f, 0x69, 0x6e, 0x63, 0x6c, 0x75, 0x64, 0x65, 0x2f, 0x63
        /*006e*/ 	.byte	0x75, 0x74, 0x65, 0x2f, 0x61, 0x74, 0x6f, 0x6d, 0x2f, 0x63, 0x6f, 0x70, 0x79, 0x5f, 0x74, 0x72
        /*007e*/ 	.byte	0x61, 0x69, 0x74, 0x73, 0x5f, 0x73, 0x6d, 0x31, 0x30, 0x30, 0x2e, 0x68, 0x70, 0x70, 0x00
	.type		$str$25,@object
	.size		$str$25,(__unnamed_1 - $str$25)
$str$25:
        /*008d*/ 	.byte	0x28, 0x28, 0x75, 0x69, 0x6e, 0x74, 0x33, 0x32, 0x5f, 0x74, 0x28, 0x74, 0x68, 0x72, 0x65, 0x61
        /*009d*/ 	.byte	0x64, 0x49, 0x64, 0x78, 0x2e, 0x78, 0x29, 0x20, 0x2f, 0x20, 0x33, 0x32, 0x29, 0x20, 0x25, 0x20
        /*00ad*/ 	.byte	0x34, 0x29, 0x20, 0x3d, 0x3d, 0x20, 0x28, 0x28, 0x28, 0x74, 0x6d, 0x65, 0x6d, 0x5f, 0x61, 0x64
        /*00bd*/ 	.byte	0x64, 0x72, 0x20, 0x3e, 0x3e, 0x20, 0x31, 0x36, 0x29, 0x20, 0x2f, 0x20, 0x33, 0x32, 0x29, 0x20
        /*00cd*/ 	.byte	0x25, 0x20, 0x34, 0x29, 0x00
	.type		__unnamed_1,@object
	.size		__unnamed_1,(__unnamed_2 - __unnamed_1)
__unnamed_1:
        /*00d2*/ 	.byte	0x61, 0x75, 0x74, 0x6f, 0x20, 0x63, 0x75, 0x74, 0x65, 0x3a, 0x3a, 0x61, 0x73, 0x5f, 0x70, 0x6f
        /* <DEDUP_REMOVED lines=24> */
        /*0262*/ 	.byte	0x00
	.type		__unnamed_2,@object
	.size		__unnamed_2,(.L_2 - __unnamed_2)
__unnamed_2:
        /* <DEDUP_REMOVED lines=41> */
.L_2:


//--------------------- .nv.shared._ZN7cutlass13device_kernelINS_4gemm6kernel13GemmUniversalIN4cute5tupleIJiiiiEEENS1_10collective13CollectiveMmaINS1_35MainloopSm100TmaUmmaWarpSpecializedILi54ELi2ELi4ENS5_IJNS4_1CILi1EEESB_SB_EEEEENS5_IJNSA_ILi64EEESE_NSA_ILi32EEEEEEaNS5_IJlSB_lEEEaSH_NS4_8TiledMMAINS4_8MMA_AtomIJNS4_15SM100_MMA_S8_SSIaaiLi64ELi64ELNS4_4UMMA5MajorE0ELSM_0ELNSL_8SaturateE0EEEEEENS4_6LayoutISC_NS5_IJNSA_ILi0EEESR_SR_EEEEENS5_IJNS4_10UnderscoreESU_SU_EEEEENS4_13SM90_TMA_LOADENS4_14ComposedLayoutINS4_7SwizzleILi1ELi4ELi3EEENS4_18smem_ptr_flag_bitsILi8EEENSQ_INS5_IJNSA_ILi8EEESF_EEENS5_IJSF_SB_EEEEEEEvNS4_8identityESX_S17_vS18_EENS_8epilogue10collective18CollectiveEpilogueINS1A_23Sm100TmaWarpSpecializedILi1ELi1ELi32ELb0ELb0EEEJSG_NS5_IJNSQ_ISE_SB_EES1F_EEEaSH_aSH_NS1A_6fusion15FusionCallbacksIS1E_NS1H_17LinearCombinationIaiaiLNS_15FloatRoundStyleE2EEESG_S1G_JEEENS4_5SM1004TMEM4LOAD26SM100_TMEM_LOAD_16dp32b32xESX_NSY_INSZ_ILi2ELi4ELi3EEES12_NSQ_INS5_IJS13_SE_EEENS5_IJSE_SB_EEEEEEENS4_39AutoVectorizingCopyWithAssumedAlignmentILi128EEENS4_14SM90_TMA_STOREES1V_S1X_S1X_EEEvvEEEEvNT_6ParamsE --------------------------
	.section	.nv.shared._ZN7cutlass13device_kernelINS_4gemm6kernel13GemmUniversalIN4cute5tupleIJiiiiEEENS1_10collective13CollectiveMmaINS1_35MainloopSm100TmaUmmaWarpSpecializedILi54ELi2ELi4ENS5_IJNS4_1CILi1EEESB_SB_EEEEENS5_IJNSA_ILi64EEESE_NSA_ILi32EEEEEEaNS5_IJlSB_lEEEaSH_NS4_8TiledMMAINS4_8MMA_AtomIJNS4_15SM100_MMA_S8_SSIaaiLi64ELi64ELNS4_4UMMA5MajorE0ELSM_0ELNSL_8SaturateE0EEEEEENS4_6LayoutISC_NS5_IJNSA_ILi0EEESR_SR_EEEEENS5_IJNS4_10UnderscoreESU_SU_EEEEENS4_13SM90_TMA_LOADENS4_14ComposedLayoutINS4_7SwizzleILi1ELi4ELi3EEENS4_18smem_ptr_flag_bitsILi8EEENSQ_INS5_IJNSA_ILi8EEESF_EEENS5_IJSF_SB_EEEEEEEvNS4_8identityESX_S17_vS18_EENS_8epilogue10collective18CollectiveEpilogueINS1A_23Sm100TmaWarpSpecializedILi1ELi1ELi32ELb0ELb0EEEJSG_NS5_IJNSQ_ISE_SB_EES1F_EEEaSH_aSH_NS1A_6fusion15FusionCallbacksIS1E_NS1H_17LinearCombinationIaiaiLNS_15FloatRoundStyleE2EEESG_S1G_JEEENS4_5SM1004TMEM4LOAD26SM100_TMEM_LOAD_16dp32b32xESX_NSY_INSZ_ILi2ELi4ELi3EEES12_NSQ_INS5_IJS13_SE_EEENS5_IJSE_SB_EEEEEEENS4_39AutoVectorizingCopyWithAssumedAlignmentILi128EEENS4_14SM90_TMA_STOREES1V_S1X_S1X_EEEvvEEEEvNT_6ParamsE,"aw",@nobits
	.sectionflags	@""
	.align	16
	.zero		1024


//--------------------- .nv.shared.reserved.0     --------------------------
	.section	.nv.shared.reserved.0,"aw",@nobits
	.weak		__nv_reservedSMEM_offset_0_alias
	.size		__nv_reservedSMEM_offset_0_alias, 0, 64
	.other		__nv_reservedSMEM_offset_0_alias,@"STO_CUDA_RESERVED_SHARED STV_DEFAULT"
__nv_reservedSMEM_offset_0_alias:
	.zero		0
.nv.shared.reserved.0:
	.zero		64
	.weak		__nv_reservedSMEM_tcgen05_partition
	.type		__nv_reservedSMEM_tcgen05_partition,@object
	.size		__nv_reservedSMEM_tcgen05_partition,(.L_0 - __nv_reservedSMEM_tcgen05_partition)
__nv_reservedSMEM_tcgen05_partition:
	.zero		32
.L_0:


//--------------------- .nv.global                --------------------------
	.section	.nv.global,"aw",@nobits
.nv.global:
	.type		_ZN40_INTERNAL_a9d200b8_4_k_cu_7a6180f3_203434cute1_E,@object
	.size		_ZN40_INTERNAL_a9d200b8_4_k_cu_7a6180f3_203434cute1_E,(_ZN40_INTERNAL_a9d200b8_4_k_cu_7a6180f3_203434cuda3std3__45__cpo6cbeginE - _ZN40_INTERNAL_a9d200b8_4_k_cu_7a6180f3_203434cute1_E)
_ZN40_INTERNAL_a9d200b8_4_k_cu_7a6180f3_203434cute1_E:
	.zero		1
	.type		_ZN40_INTERNAL_a9d200b8_4_k_cu_7a6180f3_203434cuda3std3__45__cpo6cbeginE,@object
	.size		_ZN40_INTERNAL_a9d200b8_4_k_cu_7a6180f3_203434cuda3std3__45__cpo6cbeginE,(_ZN40_INTERNAL_a9d200b8_4_k_cu_7a6180f3_203434cuda3std3__48in_placeE - _ZN40_INTERNAL_a9d200b8_4_k_cu_7a6180f3_203434cuda3std3__45__cpo6cbeginE)
_ZN40_INTERNAL_a9d200b8_4_k_cu_7a6180f3_203434cuda3std3__45__cpo6cbeginE:
	.zero		1
	.type		_ZN40_INTERNAL_a9d200b8_4_k_cu_7a6180f3_203434cuda3std3__48in_placeE,@object
	.size		_ZN40_INTERNAL_a9d200b8_4_k_cu_7a6180f3_203434cuda3std3__48in_placeE,(_ZN40_INTERNAL_a9d200b8_4_k_cu_7a6180f3_203434cuda3std6ranges3__45__cpo9iter_moveE - _ZN40_INTERNAL_a9d200b8_4_k_cu_7a6180f3_203434cuda3std3__48in_placeE)
_ZN40_INTERNAL_a9d200b8_4_k_cu_7a6180f3_203434cuda3std3__48in_placeE:
	.zero		1
	.type		_ZN40_INTERNAL_a9d200b8_4_k_cu_7a6180f3_203434cuda3std6ranges3__45__cpo9iter_moveE,@object
	.size		_ZN40_INTERNAL_a9d200b8_4_k_cu_7a6180f3_203434cuda3std6ranges3__45__cpo9iter_moveE,(_ZN40_INTERNAL_a9d200b8_4_k_cu_7a6180f3_203434cuda3std3__45__cpo5beginE - _ZN40_INTERNAL_a9d200b8_4_k_cu_7a6180f3_203434cuda3std6ranges3__45__cpo9iter_moveE)
_ZN40_INTERNAL_a9d200b8_4_k_cu_7a6180f3_203434cuda3std6ranges3__45__cpo9iter_moveE:
	.zero		1
	.type		_ZN40_INTERNAL_a9d200b8_4_k_cu_7a6180f3_203434cuda3std3__45__cpo5beginE,@object
	.size		_ZN40_INTERNAL_a9d200b8_4_k_cu_7a6180f3_203434cuda3std3__45__cpo5beginE,(_ZN40_INTERNAL_a9d200b8_4_k_cu_7a6180f3_203434cuda3std3__442_GLOBAL__N__a9d200b8_4_k_cu_7a6180f3_203436ignoreE - _ZN40_INTERNAL_a9d200b8_4_k_cu_7a6180f3_203434cuda3std3__45__cpo5beginE)
_ZN40_INTERNAL_a9d200b8_4_k_cu_7a6180f3_203434cuda3std3__45__cpo5beginE:
	.zero		1
	.type		_ZN40_INTERNAL_a9d200b8_4_k_cu_7a6180f3_203434cuda3std3__442_GLOBAL__N__a9d200b8_4_k_cu_7a6180f3_203436ignoreE,@object
	.size		_ZN40_INTERNAL_a9d200b8_4_k_cu_7a6180f3_203434cuda3std3__442_GLOBAL__N__a9d200b8_4_k_cu_7a6180f3_203436ignoreE,(_ZN40_INTERNAL_a9d200b8_4_k_cu_7a6180f3_203434cute7productE - _ZN40_INTERNAL_a9d200b8_4_k_cu_7a6180f3_203434cuda3std3__442_GLOBAL__N__a9d200b8_4_k_cu_7a6180f3_203436ignoreE)
_ZN40_INTERNAL_a9d200b8_4_k_cu_7a6180f3_203434cuda3std3__442_GLOBAL__N__a9d200b8_4_k_cu_7a6180f3_203436ignoreE:
	.zero		1
	.type		_ZN40_INTERNAL_a9d200b8_4_k_cu_7a6180f3_203434cute7productE,@object
	.size		_ZN40_INTERNAL_a9d200b8_4_k_cu_7a6180f3_203434cute7productE,(_ZN40_INTERNAL_a9d200b8_4_k_cu_7a6180f3_203434cuda3std3__45__cpo3endE - _ZN40_INTERNAL_a9d200b8_4_k_cu_7a6180f3_203434cute7productE)
_ZN40_INTERNAL_a9d200b8_4_k_cu_7a6180f3_203434cute7productE:
	.zero		1
	.type		_ZN40_INTERNAL_a9d200b8_4_k_cu_7a6180f3_203434cuda3std3__45__cpo3endE,@object
	.size		_ZN40_INTERNAL_a9d200b8_4_k_cu_7a6180f3_203434cuda3std3__45__cpo3endE,(_ZN40_INTERNAL_a9d200b8_4_k_cu_7a6180f3_203434cuda3std3__419piecewise_constructE - _ZN40_INTERNAL_a9d200b8_4_k_cu_7a6180f3_203434cuda3std3__45__cpo3endE)
_ZN40_INTERNAL_a9d200b8_4_k_cu_7a6180f3_203434cuda3std3__45__cpo3endE:
	.zero		1
	.type		_ZN40_INTERNAL_a9d200b8_4_k_cu_7a6180f3_203434cuda3std3__419piecewise_constructE,@object
	.size		_ZN40_INTERNAL_a9d200b8_4_k_cu_7a6180f3_203434cuda3std3__419piecewise_constructE,(_ZN40_INTERNAL_a9d200b8_4_k_cu_7a6180f3_203434cuda3std3__45__cpo4cendE - _ZN40_INTERNAL_a9d200b8_4_k_cu_7a6180f3_203434cuda3std3__419piecewise_constructE)
_ZN40_INTERNAL_a9d200b8_4_k_cu_7a6180f3_203434cuda3std3__419piecewise_constructE:
	.zero		1
	.type		_ZN40_INTERNAL_a9d200b8_4_k_cu_7a6180f3_203434cuda3std3__45__cpo4cendE,@object
	.size		_ZN40_INTERNAL_a9d200b8_4_k_cu_7a6180f3_203434cuda3std3__45__cpo4cendE,(_ZN40_INTERNAL_a9d200b8_4_k_cu_7a6180f3_203434cuda3std6ranges3__45__cpo4swapE - _ZN40_INTERNAL_a9d200b8_4_k_cu_7a6180f3_203434cuda3std3__45__cpo4cendE)
_ZN40_INTERNAL_a9d200b8_4_k_cu_7a6180f3_203434cuda3std3__45__cpo4cendE:
	.zero		1
	.type		_ZN40_INTERNAL_a9d200b8_4_k_cu_7a6180f3_203434cuda3std6ranges3__45__cpo4swapE,@object
	.size		_ZN40_INTERNAL_a9d200b8_4_k_cu_7a6180f3_203434cuda3std6ranges3__45__cpo4swapE,(.L_10 - _ZN40_INTERNAL_a9d200b8_4_k_cu_7a6180f3_203434cuda3std6ranges3__45__cpo4swapE)
_ZN40_INTERNAL_a9d200b8_4_k_cu_7a6180f3_203434cuda3std6ranges3__45__cpo4swapE:
	.zero		1
.L_10:


//--------------------- .nv.constant0._ZN7cutlass13device_kernelINS_4gemm6kernel13GemmUniversalIN4cute5tupleIJiiiiEEENS1_10collective13CollectiveMmaINS1_35MainloopSm100TmaUmmaWarpSpecializedILi54ELi2ELi4ENS5_IJNS4_1CILi1EEESB_SB_EEEEENS5_IJNSA_ILi64EEESE_NSA_ILi32EEEEEEaNS5_IJlSB_lEEEaSH_NS4_8TiledMMAINS4_8MMA_AtomIJNS4_15SM100_MMA_S8_SSIaaiLi64ELi64ELNS4_4UMMA5MajorE0ELSM_0ELNSL_8SaturateE0EEEEEENS4_6LayoutISC_NS5_IJNSA_ILi0EEESR_SR_EEEEENS5_IJNS4_10UnderscoreESU_SU_EEEEENS4_13SM90_TMA_LOADENS4_14ComposedLayoutINS4_7SwizzleILi1ELi4ELi3EEENS4_18smem_ptr_flag_bitsILi8EEENSQ_INS5_IJNSA_ILi8EEESF_EEENS5_IJSF_SB_EEEEEEEvNS4_8identityESX_S17_vS18_EENS_8epilogue10collective18CollectiveEpilogueINS1A_23Sm100TmaWarpSpecializedILi1ELi1ELi32ELb0ELb0EEEJSG_NS5_IJNSQ_ISE_SB_EES1F_EEEaSH_aSH_NS1A_6fusion15FusionCallbacksIS1E_NS1H_17LinearCombinationIaiaiLNS_15FloatRoundStyleE2EEESG_S1G_JEEENS4_5SM1004TMEM4LOAD26SM100_TMEM_LOAD_16dp32b32xESX_NSY_INSZ_ILi2ELi4ELi3EEES12_NSQ_INS5_IJS13_SE_EEENS5_IJSE_SB_EEEEEEENS4_39AutoVectorizingCopyWithAssumedAlignmentILi128EEENS4_14SM90_TMA_STOREES1V_S1X_S1X_EEEvvEEEEvNT_6ParamsE --------------------------
	.section	.nv.constant0._ZN7cutlass13device_kernelINS_4gemm6kernel13GemmUniversalIN4cute5tupleIJiiiiEEENS1_10collective13CollectiveMmaINS1_35MainloopSm100TmaUmmaWarpSpecializedILi54ELi2ELi4ENS5_IJNS4_1CILi1EEESB_SB_EEEEENS5_IJNSA_ILi64EEESE_NSA_ILi32EEEEEEaNS5_IJlSB_lEEEaSH_NS4_8TiledMMAINS4_8MMA_AtomIJNS4_15SM100_MMA_S8_SSIaaiLi64ELi64ELNS4_4UMMA5MajorE0ELSM_0ELNSL_8SaturateE0EEEEEENS4_6LayoutISC_NS5_IJNSA_ILi0EEESR_SR_EEEEENS5_IJNS4_10UnderscoreESU_SU_EEEEENS4_13SM90_TMA_LOADENS4_14ComposedLayoutINS4_7SwizzleILi1ELi4ELi3EEENS4_18smem_ptr_flag_bitsILi8EEENSQ_INS5_IJNSA_ILi8EEESF_EEENS5_IJSF_SB_EEEEEEEvNS4_8identityESX_S17_vS18_EENS_8epilogue10collective18CollectiveEpilogueINS1A_23Sm100TmaWarpSpecializedILi1ELi1ELi32ELb0ELb0EEEJSG_NS5_IJNSQ_ISE_SB_EES1F_EEEaSH_aSH_NS1A_6fusion15FusionCallbacksIS1E_NS1H_17LinearCombinationIaiaiLNS_15FloatRoundStyleE2EEESG_S1G_JEEENS4_5SM1004TMEM4LOAD26SM100_TMEM_LOAD_16dp32b32xESX_NSY_INSZ_ILi2ELi4ELi3EEES12_NSQ_INS5_IJS13_SE_EEENS5_IJSE_SB_EEEEEEENS4_39AutoVectorizingCopyWithAssumedAlignmentILi128EEENS4_14SM90_TMA_STOREES1V_S1X_S1X_EEEvvEEEEvNT_6ParamsE,"a",@progbits
	.sectionflags	@""
	.align	4
.nv.constant0._ZN7cutlass13device_kernelINS_4gemm6kernel13GemmUniversalIN4cute5tupleIJiiiiEEENS1_10collective13CollectiveMmaINS1_35MainloopSm100TmaUmmaWarpSpecializedILi54ELi2ELi4ENS5_IJNS4_1CILi1EEESB_SB_EEEEENS5_IJNSA_ILi64EEESE_NSA_ILi32EEEEEEaNS5_IJlSB_lEEEaSH_NS4_8TiledMMAINS4_8MMA_AtomIJNS4_15SM100_MMA_S8_SSIaaiLi64ELi64ELNS4_4UMMA5MajorE0ELSM_0ELNSL_8SaturateE0EEEEEENS4_6LayoutISC_NS5_IJNSA_ILi0EEESR_SR_EEEEENS5_IJNS4_10UnderscoreESU_SU_EEEEENS4_13SM90_TMA_LOADENS4_14ComposedLayoutINS4_7SwizzleILi1ELi4ELi3EEENS4_18smem_ptr_flag_bitsILi8EEENSQ_INS5_IJNSA_ILi8EEESF_EEENS5_IJSF_SB_EEEEEEEvNS4_8identityESX_S17_vS18_EENS_8epilogue10collective18CollectiveEpilogueINS1A_23Sm100TmaWarpSpecializedILi1ELi1ELi32ELb0ELb0EEEJSG_NS5_IJNSQ_ISE_SB_EES1F_EEEaSH_aSH_NS1A_6fusion15FusionCallbacksIS1E_NS1H_17LinearCombinationIaiaiLNS_15FloatRoundStyleE2EEESG_S1G_JEEENS4_5SM1004TMEM4LOAD26SM100_TMEM_LOAD_16dp32b32xESX_NSY_INSZ_ILi2ELi4ELi3EEES12_NSQ_INS5_IJS13_SE_EEENS5_IJSE_SB_EEEEEEENS4_39AutoVectorizingCopyWithAssumedAlignmentILi128EEENS4_14SM90_TMA_STOREES1V_S1X_S1X_EEEvvEEEEvNT_6ParamsE:
	.zero		2944


//--------------------- SYMBOLS --------------------------

	.type		.nv.reservedSmem.offset0,@object
	.size		.nv.reservedSmem.offset0,0x4
	.type		.nv.reservedSmem.cap,@object
	.size		.nv.reservedSmem.cap,0x4
	.type		__assertfail,@function
